//
// Generated by NVIDIA NVVM Compiler
//
// Compiler Build ID: CL-36424714
// Cuda compilation tools, release 13.0, V13.0.88
// Based on NVVM 20.0.0
//

.version 9.0
.target sm_100
.address_size 64

	// .globl	_ZN7adaattn7kernels8adaptive26low_rank_projection_kernelIfEEvPKT_S5_PS3_iiiii
// _ZZN7adaattn7kernels8adaptive26low_rank_projection_kernelIfEEvPKT_S5_PS3_iiiiiE10shared_sum has been demoted
// _ZZN7adaattn7kernels8adaptive26low_rank_projection_kernelI6__halfEEvPKT_S6_PS4_iiiiiE10shared_sum has been demoted

.visible .entry _ZN7adaattn7kernels8adaptive26low_rank_projection_kernelIfEEvPKT_S5_PS3_iiiii(
	.param .u64 .ptr .align 1 _ZN7adaattn7kernels8adaptive26low_rank_projection_kernelIfEEvPKT_S5_PS3_iiiii_param_0,
	.param .u64 .ptr .align 1 _ZN7adaattn7kernels8adaptive26low_rank_projection_kernelIfEEvPKT_S5_PS3_iiiii_param_1,
	.param .u64 .ptr .align 1 _ZN7adaattn7kernels8adaptive26low_rank_projection_kernelIfEEvPKT_S5_PS3_iiiii_param_2,
	.param .u32 _ZN7adaattn7kernels8adaptive26low_rank_projection_kernelIfEEvPKT_S5_PS3_iiiii_param_3,
	.param .u32 _ZN7adaattn7kernels8adaptive26low_rank_projection_kernelIfEEvPKT_S5_PS3_iiiii_param_4,
	.param .u32 _ZN7adaattn7kernels8adaptive26low_rank_projection_kernelIfEEvPKT_S5_PS3_iiiii_param_5,
	.param .u32 _ZN7adaattn7kernels8adaptive26low_rank_projection_kernelIfEEvPKT_S5_PS3_iiiii_param_6,
	.param .u32 _ZN7adaattn7kernels8adaptive26low_rank_projection_kernelIfEEvPKT_S5_PS3_iiiii_param_7
)
{
	.reg .pred 	%p<9>;
	.reg .b32 	%r<36>;
	.reg .b32 	%f<14>;
	.reg .b64 	%rd<13>;
	// demoted variable
	.shared .align 4 .b8 _ZZN7adaattn7kernels8adaptive26low_rank_projection_kernelIfEEvPKT_S5_PS3_iiiiiE10shared_sum[512];
	ld.param.u64 	%rd4, [_ZN7adaattn7kernels8adaptive26low_rank_projection_kernelIfEEvPKT_S5_PS3_iiiii_param_0];
	ld.param.u64 	%rd5, [_ZN7adaattn7kernels8adaptive26low_rank_projection_kernelIfEEvPKT_S5_PS3_iiiii_param_1];
	ld.param.u64 	%rd6, [_ZN7adaattn7kernels8adaptive26low_rank_projection_kernelIfEEvPKT_S5_PS3_iiiii_param_2];
	ld.param.u32 	%r17, [_ZN7adaattn7kernels8adaptive26low_rank_projection_kernelIfEEvPKT_S5_PS3_iiiii_param_4];
	ld.param.u32 	%r18, [_ZN7adaattn7kernels8adaptive26low_rank_projection_kernelIfEEvPKT_S5_PS3_iiiii_param_5];
	ld.param.u32 	%r19, [_ZN7adaattn7kernels8adaptive26low_rank_projection_kernelIfEEvPKT_S5_PS3_iiiii_param_6];
	ld.param.u32 	%r20, [_ZN7adaattn7kernels8adaptive26low_rank_projection_kernelIfEEvPKT_S5_PS3_iiiii_param_7];
	mov.u32 	%r1, %ctaid.z;
	rem.u32 	%r2, %r1, %r18;
	mov.u32 	%r3, %ctaid.x;
	mov.u32 	%r4, %tid.x;
	mov.u32 	%r33, %ctaid.y;
	setp.ge.s32 	%p1, %r33, %r20;
	@%p1 bra 	$L__BB0_13;
	div.u32 	%r21, %r1, %r18;
	mul.lo.s32 	%r6, %r21, %r17;
	mov.u32 	%r7, %ntid.x;
	shl.b32 	%r22, %r4, 2;
	mov.u32 	%r23, _ZZN7adaattn7kernels8adaptive26low_rank_projection_kernelIfEEvPKT_S5_PS3_iiiiiE10shared_sum;
	add.s32 	%r8, %r23, %r22;
	mul.lo.s32 	%r9, %r21, %r20;
	mov.u32 	%r10, %nctaid.y;
	cvta.to.global.u64 	%rd1, %rd6;
	cvta.to.global.u64 	%rd2, %rd5;
	cvta.to.global.u64 	%rd3, %rd4;
$L__BB0_2:
	setp.ge.s32 	%p2, %r4, %r17;
	mov.f32 	%f13, 0f00000000;
	@%p2 bra 	$L__BB0_5;
	mov.f32 	%f13, 0f00000000;
	mov.u32 	%r34, %r4;
$L__BB0_4:
	mad.lo.s32 	%r24, %r34, %r20, %r33;
	mul.wide.s32 	%rd7, %r24, 4;
	add.s64 	%rd8, %rd2, %rd7;
	ld.global.nc.f32 	%f6, [%rd8];
	add.s32 	%r25, %r34, %r6;
	mad.lo.s32 	%r26, %r25, %r18, %r2;
	mad.lo.s32 	%r27, %r26, %r19, %r3;
	mul.wide.s32 	%rd9, %r27, 4;
	add.s64 	%rd10, %rd3, %rd9;
	ld.global.nc.f32 	%f7, [%rd10];
	fma.rn.f32 	%f13, %f6, %f7, %f13;
	add.s32 	%r34, %r34, %r7;
	setp.lt.s32 	%p3, %r34, %r17;
	@%p3 bra 	$L__BB0_4;
$L__BB0_5:
	setp.lt.u32 	%p4, %r7, 2;
	st.shared.f32 	[%r8], %f13;
	bar.sync 	0;
	@%p4 bra 	$L__BB0_10;
	mov.u32 	%r35, %r7;
$L__BB0_7:
	shr.u32 	%r15, %r35, 1;
	setp.ge.u32 	%p5, %r4, %r15;
	@%p5 bra 	$L__BB0_9;
	shl.b32 	%r28, %r15, 2;
	add.s32 	%r29, %r8, %r28;
	ld.shared.f32 	%f8, [%r29];
	ld.shared.f32 	%f9, [%r8];
	add.f32 	%f10, %f8, %f9;
	st.shared.f32 	[%r8], %f10;
$L__BB0_9:
	bar.sync 	0;
	setp.gt.u32 	%p6, %r35, 3;
	mov.u32 	%r35, %r15;
	@%p6 bra 	$L__BB0_7;
$L__BB0_10:
	setp.ne.s32 	%p7, %r4, 0;
	@%p7 bra 	$L__BB0_12;
	ld.shared.f32 	%f11, [_ZZN7adaattn7kernels8adaptive26low_rank_projection_kernelIfEEvPKT_S5_PS3_iiiiiE10shared_sum];
	add.s32 	%r30, %r33, %r9;
	mad.lo.s32 	%r31, %r30, %r18, %r2;
	mad.lo.s32 	%r32, %r31, %r19, %r3;
	mul.wide.s32 	%rd11, %r32, 4;
	add.s64 	%rd12, %rd1, %rd11;
	st.global.f32 	[%rd12], %f11;
$L__BB0_12:
	add.s32 	%r33, %r33, %r10;
	setp.lt.s32 	%p8, %r33, %r20;
	@%p8 bra 	$L__BB0_2;
$L__BB0_13:
	ret;

}
	// .globl	_ZN7adaattn7kernels8adaptive26low_rank_projection_kernelI6__halfEEvPKT_S6_PS4_iiiii
.visible .entry _ZN7adaattn7kernels8adaptive26low_rank_projection_kernelI6__halfEEvPKT_S6_PS4_iiiii(
	.param .u64 .ptr .align 1 _ZN7adaattn7kernels8adaptive26low_rank_projection_kernelI6__halfEEvPKT_S6_PS4_iiiii_param_0,
	.param .u64 .ptr .align 1 _ZN7adaattn7kernels8adaptive26low_rank_projection_kernelI6__halfEEvPKT_S6_PS4_iiiii_param_1,
	.param .u64 .ptr .align 1 _ZN7adaattn7kernels8adaptive26low_rank_projection_kernelI6__halfEEvPKT_S6_PS4_iiiii_param_2,
	.param .u32 _ZN7adaattn7kernels8adaptive26low_rank_projection_kernelI6__halfEEvPKT_S6_PS4_iiiii_param_3,
	.param .u32 _ZN7adaattn7kernels8adaptive26low_rank_projection_kernelI6__halfEEvPKT_S6_PS4_iiiii_param_4,
	.param .u32 _ZN7adaattn7kernels8adaptive26low_rank_projection_kernelI6__halfEEvPKT_S6_PS4_iiiii_param_5,
	.param .u32 _ZN7adaattn7kernels8adaptive26low_rank_projection_kernelI6__halfEEvPKT_S6_PS4_iiiii_param_6,
	.param .u32 _ZN7adaattn7kernels8adaptive26low_rank_projection_kernelI6__halfEEvPKT_S6_PS4_iiiii_param_7
)
{
	.reg .pred 	%p<9>;
	.reg .b16 	%rs<4>;
	.reg .b32 	%r<36>;
	.reg .b32 	%f<14>;
	.reg .b64 	%rd<13>;
	// demoted variable
	.shared .align 4 .b8 _ZZN7adaattn7kernels8adaptive26low_rank_projection_kernelI6__halfEEvPKT_S6_PS4_iiiiiE10shared_sum[512];
	ld.param.u64 	%rd4, [_ZN7adaattn7kernels8adaptive26low_rank_projection_kernelI6__halfEEvPKT_S6_PS4_iiiii_param_0];
	ld.param.u64 	%rd5, [_ZN7adaattn7kernels8adaptive26low_rank_projection_kernelI6__halfEEvPKT_S6_PS4_iiiii_param_1];
	ld.param.u64 	%rd6, [_ZN7adaattn7kernels8adaptive26low_rank_projection_kernelI6__halfEEvPKT_S6_PS4_iiiii_param_2];
	ld.param.u32 	%r17, [_ZN7adaattn7kernels8adaptive26low_rank_projection_kernelI6__halfEEvPKT_S6_PS4_iiiii_param_4];
	ld.param.u32 	%r18, [_ZN7adaattn7kernels8adaptive26low_rank_projection_kernelI6__halfEEvPKT_S6_PS4_iiiii_param_5];
	ld.param.u32 	%r19, [_ZN7adaattn7kernels8adaptive26low_rank_projection_kernelI6__halfEEvPKT_S6_PS4_iiiii_param_6];
	ld.param.u32 	%r20, [_ZN7adaattn7kernels8adaptive26low_rank_projection_kernelI6__halfEEvPKT_S6_PS4_iiiii_param_7];
	mov.u32 	%r1, %ctaid.z;
	rem.u32 	%r2, %r1, %r18;
	mov.u32 	%r3, %ctaid.x;
	mov.u32 	%r4, %tid.x;
	mov.u32 	%r33, %ctaid.y;
	setp.ge.s32 	%p1, %r33, %r20;
	@%p1 bra 	$L__BB1_13;
	div.u32 	%r21, %r1, %r18;
	mul.lo.s32 	%r6, %r21, %r17;
	mov.u32 	%r7, %ntid.x;
	shl.b32 	%r22, %r4, 2;
	mov.u32 	%r23, _ZZN7adaattn7kernels8adaptive26low_rank_projection_kernelI6__halfEEvPKT_S6_PS4_iiiiiE10shared_sum;
	add.s32 	%r8, %r23, %r22;
	mul.lo.s32 	%r9, %r21, %r20;
	mov.u32 	%r10, %nctaid.y;
	cvta.to.global.u64 	%rd1, %rd6;
	cvta.to.global.u64 	%rd2, %rd5;
	cvta.to.global.u64 	%rd3, %rd4;
$L__BB1_2:
	setp.ge.s32 	%p2, %r4, %r17;
	mov.f32 	%f13, 0f00000000;
	@%p2 bra 	$L__BB1_5;
	mov.f32 	%f13, 0f00000000;
	mov.u32 	%r34, %r4;
$L__BB1_4:
	mad.lo.s32 	%r24, %r34, %r20, %r33;
	mul.wide.s32 	%rd7, %r24, 2;
	add.s64 	%rd8, %rd2, %rd7;
	ld.global.nc.u16 	%rs1, [%rd8];
	// begin inline asm
	{  cvt.f32.f16 %f6, %rs1;}

	// end inline asm
	add.s32 	%r25, %r34, %r6;
	mad.lo.s32 	%r26, %r25, %r18, %r2;
	mad.lo.s32 	%r27, %r26, %r19, %r3;
	mul.wide.s32 	%rd9, %r27, 2;
	add.s64 	%rd10, %rd3, %rd9;
	ld.global.nc.u16 	%rs2, [%rd10];
	// begin inline asm
	{  cvt.f32.f16 %f7, %rs2;}

	// end inline asm
	fma.rn.f32 	%f13, %f6, %f7, %f13;
	add.s32 	%r34, %r34, %r7;
	setp.lt.s32 	%p3, %r34, %r17;
	@%p3 bra 	$L__BB1_4;
$L__BB1_5:
	setp.lt.u32 	%p4, %r7, 2;
	st.shared.f32 	[%r8], %f13;
	bar.sync 	0;
	@%p4 bra 	$L__BB1_10;
	mov.u32 	%r35, %r7;
$L__BB1_7:
	shr.u32 	%r15, %r35, 1;
	setp.ge.u32 	%p5, %r4, %r15;
	@%p5 bra 	$L__BB1_9;
	shl.b32 	%r28, %r15, 2;
	add.s32 	%r29, %r8, %r28;
	ld.shared.f32 	%f8, [%r29];
	ld.shared.f32 	%f9, [%r8];
	add.f32 	%f10, %f8, %f9;
	st.shared.f32 	[%r8], %f10;
$L__BB1_9:
	bar.sync 	0;
	setp.gt.u32 	%p6, %r35, 3;
	mov.u32 	%r35, %r15;
	@%p6 bra 	$L__BB1_7;
$L__BB1_10:
	setp.ne.s32 	%p7, %r4, 0;
	@%p7 bra 	$L__BB1_12;
	ld.shared.f32 	%f11, [_ZZN7adaattn7kernels8adaptive26low_rank_projection_kernelI6__halfEEvPKT_S6_PS4_iiiiiE10shared_sum];
	// begin inline asm
	{  cvt.rn.f16.f32 %rs3, %f11;}

	// end inline asm
	add.s32 	%r30, %r33, %r9;
	mad.lo.s32 	%r31, %r30, %r18, %r2;
	mad.lo.s32 	%r32, %r31, %r19, %r3;
	mul.wide.s32 	%rd11, %r32, 2;
	add.s64 	%rd12, %rd1, %rd11;
	st.global.u16 	[%rd12], %rs3;
$L__BB1_12:
	add.s32 	%r33, %r33, %r10;
	setp.lt.s32 	%p8, %r33, %r20;
	@%p8 bra 	$L__BB1_2;
$L__BB1_13:
	ret;

}
	// .globl	_ZN7adaattn7kernels8adaptive21low_rank_score_kernelIfEEvPKT_S5_PS3_iiiiif
.visible .entry _ZN7adaattn7kernels8adaptive21low_rank_score_kernelIfEEvPKT_S5_PS3_iiiiif(
	.param .u64 .ptr .align 1 _ZN7adaattn7kernels8adaptive21low_rank_score_kernelIfEEvPKT_S5_PS3_iiiiif_param_0,
	.param .u64 .ptr .align 1 _ZN7adaattn7kernels8adaptive21low_rank_score_kernelIfEEvPKT_S5_PS3_iiiiif_param_1,
	.param .u64 .ptr .align 1 _ZN7adaattn7kernels8adaptive21low_rank_score_kernelIfEEvPKT_S5_PS3_iiiiif_param_2,
	.param .u32 _ZN7adaattn7kernels8adaptive21low_rank_score_kernelIfEEvPKT_S5_PS3_iiiiif_param_3,
	.param .u32 _ZN7adaattn7kernels8adaptive21low_rank_score_kernelIfEEvPKT_S5_PS3_iiiiif_param_4,
	.param .u32 _ZN7adaattn7kernels8adaptive21low_rank_score_kernelIfEEvPKT_S5_PS3_iiiiif_param_5,
	.param .u32 _ZN7adaattn7kernels8adaptive21low_rank_score_kernelIfEEvPKT_S5_PS3_iiiiif_param_6,
	.param .u32 _ZN7adaattn7kernels8adaptive21low_rank_score_kernelIfEEvPKT_S5_PS3_iiiiif_param_7,
	.param .f32 _ZN7adaattn7kernels8adaptive21low_rank_score_kernelIfEEvPKT_S5_PS3_iiiiif_param_8
)
{
	.reg .pred 	%p<13>;
	.reg .b32 	%r<69>;
	.reg .b32 	%f<114>;
	.reg .b64 	%rd<26>;

	ld.param.u64 	%rd4, [_ZN7adaattn7kernels8adaptive21low_rank_score_kernelIfEEvPKT_S5_PS3_iiiiif_param_0];
	ld.param.u64 	%rd5, [_ZN7adaattn7kernels8adaptive21low_rank_score_kernelIfEEvPKT_S5_PS3_iiiiif_param_1];
	ld.param.u32 	%r36, [_ZN7adaattn7kernels8adaptive21low_rank_score_kernelIfEEvPKT_S5_PS3_iiiiif_param_4];
	ld.param.u32 	%r37, [_ZN7adaattn7kernels8adaptive21low_rank_score_kernelIfEEvPKT_S5_PS3_iiiiif_param_5];
	ld.param.u32 	%r38, [_ZN7adaattn7kernels8adaptive21low_rank_score_kernelIfEEvPKT_S5_PS3_iiiiif_param_6];
	ld.param.u32 	%r39, [_ZN7adaattn7kernels8adaptive21low_rank_score_kernelIfEEvPKT_S5_PS3_iiiiif_param_7];
	ld.param.f32 	%f14, [_ZN7adaattn7kernels8adaptive21low_rank_score_kernelIfEEvPKT_S5_PS3_iiiiif_param_8];
	cvta.to.global.u64 	%rd1, %rd5;
	cvta.to.global.u64 	%rd2, %rd4;
	mov.u32 	%r1, %ctaid.z;
	rem.s32 	%r2, %r1, %r37;
	mov.u32 	%r40, %ctaid.y;
	mov.u32 	%r41, %ntid.y;
	mov.u32 	%r42, %tid.y;
	mad.lo.s32 	%r3, %r40, %r41, %r42;
	mov.u32 	%r43, %ctaid.x;
	mov.u32 	%r44, %ntid.x;
	mov.u32 	%r45, %tid.x;
	mad.lo.s32 	%r4, %r43, %r44, %r45;
	setp.ge.s32 	%p1, %r3, %r36;
	setp.ge.s32 	%p2, %r4, %r39;
	or.pred  	%p3, %p1, %p2;
	@%p3 bra 	$L__BB2_15;
	setp.lt.s32 	%p4, %r38, 1;
	mov.f32 	%f113, 0f00000000;
	@%p4 bra 	$L__BB2_14;
	div.s32 	%r47, %r1, %r37;
	mul.lo.s32 	%r48, %r2, %r38;
	mad.lo.s32 	%r5, %r47, %r36, %r3;
	mul.lo.s32 	%r49, %r38, %r37;
	mad.lo.s32 	%r6, %r49, %r5, %r48;
	mad.lo.s32 	%r7, %r47, %r39, %r4;
	mad.lo.s32 	%r8, %r49, %r7, %r48;
	and.b32  	%r9, %r38, 15;
	setp.lt.u32 	%p5, %r38, 16;
	mov.f32 	%f113, 0f00000000;
	mov.b32 	%r64, 0;
	@%p5 bra 	$L__BB2_5;
	and.b32  	%r64, %r38, 2147483632;
	neg.s32 	%r62, %r64;
	mad.lo.s32 	%r50, %r37, %r7, %r2;
	mul.lo.s32 	%r61, %r38, %r50;
	mad.lo.s32 	%r51, %r37, %r5, %r2;
	mul.lo.s32 	%r60, %r38, %r51;
	mov.f32 	%f113, 0f00000000;
$L__BB2_4:
	.pragma "nounroll";
	mul.wide.s32 	%rd6, %r61, 4;
	add.s64 	%rd7, %rd1, %rd6;
	mul.wide.s32 	%rd8, %r60, 4;
	add.s64 	%rd9, %rd2, %rd8;
	ld.global.nc.f32 	%f19, [%rd9];
	ld.global.nc.f32 	%f20, [%rd7];
	fma.rn.f32 	%f21, %f19, %f20, %f113;
	ld.global.nc.f32 	%f22, [%rd9+4];
	ld.global.nc.f32 	%f23, [%rd7+4];
	fma.rn.f32 	%f24, %f22, %f23, %f21;
	ld.global.nc.f32 	%f25, [%rd9+8];
	ld.global.nc.f32 	%f26, [%rd7+8];
	fma.rn.f32 	%f27, %f25, %f26, %f24;
	ld.global.nc.f32 	%f28, [%rd9+12];
	ld.global.nc.f32 	%f29, [%rd7+12];
	fma.rn.f32 	%f30, %f28, %f29, %f27;
	ld.global.nc.f32 	%f31, [%rd9+16];
	ld.global.nc.f32 	%f32, [%rd7+16];
	fma.rn.f32 	%f33, %f31, %f32, %f30;
	ld.global.nc.f32 	%f34, [%rd9+20];
	ld.global.nc.f32 	%f35, [%rd7+20];
	fma.rn.f32 	%f36, %f34, %f35, %f33;
	ld.global.nc.f32 	%f37, [%rd9+24];
	ld.global.nc.f32 	%f38, [%rd7+24];
	fma.rn.f32 	%f39, %f37, %f38, %f36;
	ld.global.nc.f32 	%f40, [%rd9+28];
	ld.global.nc.f32 	%f41, [%rd7+28];
	fma.rn.f32 	%f42, %f40, %f41, %f39;
	ld.global.nc.f32 	%f43, [%rd9+32];
	ld.global.nc.f32 	%f44, [%rd7+32];
	fma.rn.f32 	%f45, %f43, %f44, %f42;
	ld.global.nc.f32 	%f46, [%rd9+36];
	ld.global.nc.f32 	%f47, [%rd7+36];
	fma.rn.f32 	%f48, %f46, %f47, %f45;
	ld.global.nc.f32 	%f49, [%rd9+40];
	ld.global.nc.f32 	%f50, [%rd7+40];
	fma.rn.f32 	%f51, %f49, %f50, %f48;
	ld.global.nc.f32 	%f52, [%rd9+44];
	ld.global.nc.f32 	%f53, [%rd7+44];
	fma.rn.f32 	%f54, %f52, %f53, %f51;
	ld.global.nc.f32 	%f55, [%rd9+48];
	ld.global.nc.f32 	%f56, [%rd7+48];
	fma.rn.f32 	%f57, %f55, %f56, %f54;
	ld.global.nc.f32 	%f58, [%rd9+52];
	ld.global.nc.f32 	%f59, [%rd7+52];
	fma.rn.f32 	%f60, %f58, %f59, %f57;
	ld.global.nc.f32 	%f61, [%rd9+56];
	ld.global.nc.f32 	%f62, [%rd7+56];
	fma.rn.f32 	%f63, %f61, %f62, %f60;
	ld.global.nc.f32 	%f64, [%rd9+60];
	ld.global.nc.f32 	%f65, [%rd7+60];
	fma.rn.f32 	%f113, %f64, %f65, %f63;
	add.s32 	%r62, %r62, 16;
	add.s32 	%r61, %r61, 16;
	add.s32 	%r60, %r60, 16;
	setp.ne.s32 	%p6, %r62, 0;
	@%p6 bra 	$L__BB2_4;
$L__BB2_5:
	setp.eq.s32 	%p7, %r9, 0;
	@%p7 bra 	$L__BB2_14;
	and.b32  	%r21, %r38, 7;
	setp.lt.u32 	%p8, %r9, 8;
	@%p8 bra 	$L__BB2_8;
	add.s32 	%r52, %r6, %r64;
	mul.wide.s32 	%rd10, %r52, 4;
	add.s64 	%rd11, %rd2, %rd10;
	ld.global.nc.f32 	%f67, [%rd11];
	add.s32 	%r53, %r8, %r64;
	mul.wide.s32 	%rd12, %r53, 4;
	add.s64 	%rd13, %rd1, %rd12;
	ld.global.nc.f32 	%f68, [%rd13];
	fma.rn.f32 	%f69, %f67, %f68, %f113;
	ld.global.nc.f32 	%f70, [%rd11+4];
	ld.global.nc.f32 	%f71, [%rd13+4];
	fma.rn.f32 	%f72, %f70, %f71, %f69;
	ld.global.nc.f32 	%f73, [%rd11+8];
	ld.global.nc.f32 	%f74, [%rd13+8];
	fma.rn.f32 	%f75, %f73, %f74, %f72;
	ld.global.nc.f32 	%f76, [%rd11+12];
	ld.global.nc.f32 	%f77, [%rd13+12];
	fma.rn.f32 	%f78, %f76, %f77, %f75;
	ld.global.nc.f32 	%f79, [%rd11+16];
	ld.global.nc.f32 	%f80, [%rd13+16];
	fma.rn.f32 	%f81, %f79, %f80, %f78;
	ld.global.nc.f32 	%f82, [%rd11+20];
	ld.global.nc.f32 	%f83, [%rd13+20];
	fma.rn.f32 	%f84, %f82, %f83, %f81;
	ld.global.nc.f32 	%f85, [%rd11+24];
	ld.global.nc.f32 	%f86, [%rd13+24];
	fma.rn.f32 	%f87, %f85, %f86, %f84;
	ld.global.nc.f32 	%f88, [%rd11+28];
	ld.global.nc.f32 	%f89, [%rd13+28];
	fma.rn.f32 	%f113, %f88, %f89, %f87;
	add.s32 	%r64, %r64, 8;
$L__BB2_8:
	setp.eq.s32 	%p9, %r21, 0;
	@%p9 bra 	$L__BB2_14;
	and.b32  	%r24, %r38, 3;
	setp.lt.u32 	%p10, %r21, 4;
	@%p10 bra 	$L__BB2_11;
	add.s32 	%r54, %r6, %r64;
	mul.wide.s32 	%rd14, %r54, 4;
	add.s64 	%rd15, %rd2, %rd14;
	ld.global.nc.f32 	%f91, [%rd15];
	add.s32 	%r55, %r8, %r64;
	mul.wide.s32 	%rd16, %r55, 4;
	add.s64 	%rd17, %rd1, %rd16;
	ld.global.nc.f32 	%f92, [%rd17];
	fma.rn.f32 	%f93, %f91, %f92, %f113;
	ld.global.nc.f32 	%f94, [%rd15+4];
	ld.global.nc.f32 	%f95, [%rd17+4];
	fma.rn.f32 	%f96, %f94, %f95, %f93;
	ld.global.nc.f32 	%f97, [%rd15+8];
	ld.global.nc.f32 	%f98, [%rd17+8];
	fma.rn.f32 	%f99, %f97, %f98, %f96;
	ld.global.nc.f32 	%f100, [%rd15+12];
	ld.global.nc.f32 	%f101, [%rd17+12];
	fma.rn.f32 	%f113, %f100, %f101, %f99;
	add.s32 	%r64, %r64, 4;
$L__BB2_11:
	setp.eq.s32 	%p11, %r24, 0;
	@%p11 bra 	$L__BB2_14;
	mad.lo.s32 	%r56, %r37, %r7, %r2;
	mad.lo.s32 	%r68, %r38, %r56, %r64;
	mad.lo.s32 	%r57, %r37, %r5, %r2;
	mad.lo.s32 	%r67, %r38, %r57, %r64;
	neg.s32 	%r66, %r24;
$L__BB2_13:
	.pragma "nounroll";
	mul.wide.s32 	%rd18, %r68, 4;
	add.s64 	%rd19, %rd1, %rd18;
	mul.wide.s32 	%rd20, %r67, 4;
	add.s64 	%rd21, %rd2, %rd20;
	ld.global.nc.f32 	%f102, [%rd21];
	ld.global.nc.f32 	%f103, [%rd19];
	fma.rn.f32 	%f113, %f102, %f103, %f113;
	add.s32 	%r68, %r68, 1;
	add.s32 	%r67, %r67, 1;
	add.s32 	%r66, %r66, 1;
	setp.ne.s32 	%p12, %r66, 0;
	@%p12 bra 	$L__BB2_13;
$L__BB2_14:
	ld.param.u64 	%rd25, [_ZN7adaattn7kernels8adaptive21low_rank_score_kernelIfEEvPKT_S5_PS3_iiiiif_param_2];
	mul.f32 	%f104, %f14, %f113;
	mad.lo.s32 	%r58, %r36, %r1, %r3;
	mad.lo.s32 	%r59, %r58, %r39, %r4;
	cvta.to.global.u64 	%rd22, %rd25;
	mul.wide.s32 	%rd23, %r59, 4;
	add.s64 	%rd24, %rd22, %rd23;
	st.global.f32 	[%rd24], %f104;
$L__BB2_15:
	ret;

}
	// .globl	_ZN7adaattn7kernels8adaptive21low_rank_score_kernelI6__halfEEvPKT_S6_PS4_iiiiif
.visible .entry _ZN7adaattn7kernels8adaptive21low_rank_score_kernelI6__halfEEvPKT_S6_PS4_iiiiif(
	.param .u64 .ptr .align 1 _ZN7adaattn7kernels8adaptive21low_rank_score_kernelI6__halfEEvPKT_S6_PS4_iiiiif_param_0,
	.param .u64 .ptr .align 1 _ZN7adaattn7kernels8adaptive21low_rank_score_kernelI6__halfEEvPKT_S6_PS4_iiiiif_param_1,
	.param .u64 .ptr .align 1 _ZN7adaattn7kernels8adaptive21low_rank_score_kernelI6__halfEEvPKT_S6_PS4_iiiiif_param_2,
	.param .u32 _ZN7adaattn7kernels8adaptive21low_rank_score_kernelI6__halfEEvPKT_S6_PS4_iiiiif_param_3,
	.param .u32 _ZN7adaattn7kernels8adaptive21low_rank_score_kernelI6__halfEEvPKT_S6_PS4_iiiiif_param_4,
	.param .u32 _ZN7adaattn7kernels8adaptive21low_rank_score_kernelI6__halfEEvPKT_S6_PS4_iiiiif_param_5,
	.param .u32 _ZN7adaattn7kernels8adaptive21low_rank_score_kernelI6__halfEEvPKT_S6_PS4_iiiiif_param_6,
	.param .u32 _ZN7adaattn7kernels8adaptive21low_rank_score_kernelI6__halfEEvPKT_S6_PS4_iiiiif_param_7,
	.param .f32 _ZN7adaattn7kernels8adaptive21low_rank_score_kernelI6__halfEEvPKT_S6_PS4_iiiiif_param_8
)
{
	.reg .pred 	%p<13>;
	.reg .b16 	%rs<60>;
	.reg .b32 	%r<69>;
	.reg .b32 	%f<114>;
	.reg .b64 	%rd<26>;

	ld.param.u64 	%rd4, [_ZN7adaattn7kernels8adaptive21low_rank_score_kernelI6__halfEEvPKT_S6_PS4_iiiiif_param_0];
	ld.param.u64 	%rd5, [_ZN7adaattn7kernels8adaptive21low_rank_score_kernelI6__halfEEvPKT_S6_PS4_iiiiif_param_1];
	ld.param.u32 	%r36, [_ZN7adaattn7kernels8adaptive21low_rank_score_kernelI6__halfEEvPKT_S6_PS4_iiiiif_param_4];
	ld.param.u32 	%r37, [_ZN7adaattn7kernels8adaptive21low_rank_score_kernelI6__halfEEvPKT_S6_PS4_iiiiif_param_5];
	ld.param.u32 	%r38, [_ZN7adaattn7kernels8adaptive21low_rank_score_kernelI6__halfEEvPKT_S6_PS4_iiiiif_param_6];
	ld.param.u32 	%r39, [_ZN7adaattn7kernels8adaptive21low_rank_score_kernelI6__halfEEvPKT_S6_PS4_iiiiif_param_7];
	ld.param.f32 	%f14, [_ZN7adaattn7kernels8adaptive21low_rank_score_kernelI6__halfEEvPKT_S6_PS4_iiiiif_param_8];
	cvta.to.global.u64 	%rd1, %rd5;
	cvta.to.global.u64 	%rd2, %rd4;
	mov.u32 	%r1, %ctaid.z;
	rem.s32 	%r2, %r1, %r37;
	mov.u32 	%r40, %ctaid.y;
	mov.u32 	%r41, %ntid.y;
	mov.u32 	%r42, %tid.y;
	mad.lo.s32 	%r3, %r40, %r41, %r42;
	mov.u32 	%r43, %ctaid.x;
	mov.u32 	%r44, %ntid.x;
	mov.u32 	%r45, %tid.x;
	mad.lo.s32 	%r4, %r43, %r44, %r45;
	setp.ge.s32 	%p1, %r3, %r36;
	setp.ge.s32 	%p2, %r4, %r39;
	or.pred  	%p3, %p1, %p2;
	@%p3 bra 	$L__BB3_15;
	setp.lt.s32 	%p4, %r38, 1;
	mov.f32 	%f113, 0f00000000;
	@%p4 bra 	$L__BB3_14;
	div.s32 	%r47, %r1, %r37;
	mul.lo.s32 	%r48, %r2, %r38;
	mad.lo.s32 	%r5, %r47, %r36, %r3;
	mul.lo.s32 	%r49, %r38, %r37;
	mad.lo.s32 	%r6, %r49, %r5, %r48;
	mad.lo.s32 	%r7, %r47, %r39, %r4;
	mad.lo.s32 	%r8, %r49, %r7, %r48;
	and.b32  	%r9, %r38, 15;
	setp.lt.u32 	%p5, %r38, 16;
	mov.f32 	%f113, 0f00000000;
	mov.b32 	%r64, 0;
	@%p5 bra 	$L__BB3_5;
	and.b32  	%r64, %r38, 2147483632;
	neg.s32 	%r62, %r64;
	mad.lo.s32 	%r50, %r37, %r7, %r2;
	mul.lo.s32 	%r61, %r38, %r50;
	mad.lo.s32 	%r51, %r37, %r5, %r2;
	mul.lo.s32 	%r60, %r38, %r51;
	mov.f32 	%f113, 0f00000000;
$L__BB3_4:
	.pragma "nounroll";
	mul.wide.s32 	%rd6, %r61, 2;
	add.s64 	%rd7, %rd1, %rd6;
	mul.wide.s32 	%rd8, %r60, 2;
	add.s64 	%rd9, %rd2, %rd8;
	ld.global.nc.u16 	%rs1, [%rd9];
	// begin inline asm
	{  cvt.f32.f16 %f19, %rs1;}

	// end inline asm
	ld.global.nc.u16 	%rs2, [%rd7];
	// begin inline asm
	{  cvt.f32.f16 %f20, %rs2;}

	// end inline asm
	fma.rn.f32 	%f51, %f19, %f20, %f113;
	ld.global.nc.u16 	%rs3, [%rd9+2];
	// begin inline asm
	{  cvt.f32.f16 %f21, %rs3;}

	// end inline asm
	ld.global.nc.u16 	%rs4, [%rd7+2];
	// begin inline asm
	{  cvt.f32.f16 %f22, %rs4;}

	// end inline asm
	fma.rn.f32 	%f52, %f21, %f22, %f51;
	ld.global.nc.u16 	%rs5, [%rd9+4];
	// begin inline asm
	{  cvt.f32.f16 %f23, %rs5;}

	// end inline asm
	ld.global.nc.u16 	%rs6, [%rd7+4];
	// begin inline asm
	{  cvt.f32.f16 %f24, %rs6;}

	// end inline asm
	fma.rn.f32 	%f53, %f23, %f24, %f52;
	ld.global.nc.u16 	%rs7, [%rd9+6];
	// begin inline asm
	{  cvt.f32.f16 %f25, %rs7;}

	// end inline asm
	ld.global.nc.u16 	%rs8, [%rd7+6];
	// begin inline asm
	{  cvt.f32.f16 %f26, %rs8;}

	// end inline asm
	fma.rn.f32 	%f54, %f25, %f26, %f53;
	ld.global.nc.u16 	%rs9, [%rd9+8];
	// begin inline asm
	{  cvt.f32.f16 %f27, %rs9;}

	// end inline asm
	ld.global.nc.u16 	%rs10, [%rd7+8];
	// begin inline asm
	{  cvt.f32.f16 %f28, %rs10;}

	// end inline asm
	fma.rn.f32 	%f55, %f27, %f28, %f54;
	ld.global.nc.u16 	%rs11, [%rd9+10];
	// begin inline asm
	{  cvt.f32.f16 %f29, %rs11;}

	// end inline asm
	ld.global.nc.u16 	%rs12, [%rd7+10];
	// begin inline asm
	{  cvt.f32.f16 %f30, %rs12;}

	// end inline asm
	fma.rn.f32 	%f56, %f29, %f30, %f55;
	ld.global.nc.u16 	%rs13, [%rd9+12];
	// begin inline asm
	{  cvt.f32.f16 %f31, %rs13;}

	// end inline asm
	ld.global.nc.u16 	%rs14, [%rd7+12];
	// begin inline asm
	{  cvt.f32.f16 %f32, %rs14;}

	// end inline asm
	fma.rn.f32 	%f57, %f31, %f32, %f56;
	ld.global.nc.u16 	%rs15, [%rd9+14];
	// begin inline asm
	{  cvt.f32.f16 %f33, %rs15;}

	// end inline asm
	ld.global.nc.u16 	%rs16, [%rd7+14];
	// begin inline asm
	{  cvt.f32.f16 %f34, %rs16;}

	// end inline asm
	fma.rn.f32 	%f58, %f33, %f34, %f57;
	ld.global.nc.u16 	%rs17, [%rd9+16];
	// begin inline asm
	{  cvt.f32.f16 %f35, %rs17;}

	// end inline asm
	ld.global.nc.u16 	%rs18, [%rd7+16];
	// begin inline asm
	{  cvt.f32.f16 %f36, %rs18;}

	// end inline asm
	fma.rn.f32 	%f59, %f35, %f36, %f58;
	ld.global.nc.u16 	%rs19, [%rd9+18];
	// begin inline asm
	{  cvt.f32.f16 %f37, %rs19;}

	// end inline asm
	ld.global.nc.u16 	%rs20, [%rd7+18];
	// begin inline asm
	{  cvt.f32.f16 %f38, %rs20;}

	// end inline asm
	fma.rn.f32 	%f60, %f37, %f38, %f59;
	ld.global.nc.u16 	%rs21, [%rd9+20];
	// begin inline asm
	{  cvt.f32.f16 %f39, %rs21;}

	// end inline asm
	ld.global.nc.u16 	%rs22, [%rd7+20];
	// begin inline asm
	{  cvt.f32.f16 %f40, %rs22;}

	// end inline asm
	fma.rn.f32 	%f61, %f39, %f40, %f60;
	ld.global.nc.u16 	%rs23, [%rd9+22];
	// begin inline asm
	{  cvt.f32.f16 %f41, %rs23;}

	// end inline asm
	ld.global.nc.u16 	%rs24, [%rd7+22];
	// begin inline asm
	{  cvt.f32.f16 %f42, %rs24;}

	// end inline asm
	fma.rn.f32 	%f62, %f41, %f42, %f61;
	ld.global.nc.u16 	%rs25, [%rd9+24];
	// begin inline asm
	{  cvt.f32.f16 %f43, %rs25;}

	// end inline asm
	ld.global.nc.u16 	%rs26, [%rd7+24];
	// begin inline asm
	{  cvt.f32.f16 %f44, %rs26;}

	// end inline asm
	fma.rn.f32 	%f63, %f43, %f44, %f62;
	ld.global.nc.u16 	%rs27, [%rd9+26];
	// begin inline asm
	{  cvt.f32.f16 %f45, %rs27;}

	// end inline asm
	ld.global.nc.u16 	%rs28, [%rd7+26];
	// begin inline asm
	{  cvt.f32.f16 %f46, %rs28;}

	// end inline asm
	fma.rn.f32 	%f64, %f45, %f46, %f63;
	ld.global.nc.u16 	%rs29, [%rd9+28];
	// begin inline asm
	{  cvt.f32.f16 %f47, %rs29;}

	// end inline asm
	ld.global.nc.u16 	%rs30, [%rd7+28];
	// begin inline asm
	{  cvt.f32.f16 %f48, %rs30;}

	// end inline asm
	fma.rn.f32 	%f65, %f47, %f48, %f64;
	ld.global.nc.u16 	%rs31, [%rd9+30];
	// begin inline asm
	{  cvt.f32.f16 %f49, %rs31;}

	// end inline asm
	ld.global.nc.u16 	%rs32, [%rd7+30];
	// begin inline asm
	{  cvt.f32.f16 %f50, %rs32;}

	// end inline asm
	fma.rn.f32 	%f113, %f49, %f50, %f65;
	add.s32 	%r62, %r62, 16;
	add.s32 	%r61, %r61, 16;
	add.s32 	%r60, %r60, 16;
	setp.ne.s32 	%p6, %r62, 0;
	@%p6 bra 	$L__BB3_4;
$L__BB3_5:
	setp.eq.s32 	%p7, %r9, 0;
	@%p7 bra 	$L__BB3_14;
	and.b32  	%r21, %r38, 7;
	setp.lt.u32 	%p8, %r9, 8;
	@%p8 bra 	$L__BB3_8;
	add.s32 	%r52, %r6, %r64;
	mul.wide.s32 	%rd10, %r52, 2;
	add.s64 	%rd11, %rd2, %rd10;
	ld.global.nc.u16 	%rs33, [%rd11];
	// begin inline asm
	{  cvt.f32.f16 %f67, %rs33;}

	// end inline asm
	add.s32 	%r53, %r8, %r64;
	mul.wide.s32 	%rd12, %r53, 2;
	add.s64 	%rd13, %rd1, %rd12;
	ld.global.nc.u16 	%rs34, [%rd13];
	// begin inline asm
	{  cvt.f32.f16 %f68, %rs34;}

	// end inline asm
	fma.rn.f32 	%f83, %f67, %f68, %f113;
	ld.global.nc.u16 	%rs35, [%rd11+2];
	// begin inline asm
	{  cvt.f32.f16 %f69, %rs35;}

	// end inline asm
	ld.global.nc.u16 	%rs36, [%rd13+2];
	// begin inline asm
	{  cvt.f32.f16 %f70, %rs36;}

	// end inline asm
	fma.rn.f32 	%f84, %f69, %f70, %f83;
	ld.global.nc.u16 	%rs37, [%rd11+4];
	// begin inline asm
	{  cvt.f32.f16 %f71, %rs37;}

	// end inline asm
	ld.global.nc.u16 	%rs38, [%rd13+4];
	// begin inline asm
	{  cvt.f32.f16 %f72, %rs38;}

	// end inline asm
	fma.rn.f32 	%f85, %f71, %f72, %f84;
	ld.global.nc.u16 	%rs39, [%rd11+6];
	// begin inline asm
	{  cvt.f32.f16 %f73, %rs39;}

	// end inline asm
	ld.global.nc.u16 	%rs40, [%rd13+6];
	// begin inline asm
	{  cvt.f32.f16 %f74, %rs40;}

	// end inline asm
	fma.rn.f32 	%f86, %f73, %f74, %f85;
	ld.global.nc.u16 	%rs41, [%rd11+8];
	// begin inline asm
	{  cvt.f32.f16 %f75, %rs41;}

	// end inline asm
	ld.global.nc.u16 	%rs42, [%rd13+8];
	// begin inline asm
	{  cvt.f32.f16 %f76, %rs42;}

	// end inline asm
	fma.rn.f32 	%f87, %f75, %f76, %f86;
	ld.global.nc.u16 	%rs43, [%rd11+10];
	// begin inline asm
	{  cvt.f32.f16 %f77, %rs43;}

	// end inline asm
	ld.global.nc.u16 	%rs44, [%rd13+10];
	// begin inline asm
	{  cvt.f32.f16 %f78, %rs44;}

	// end inline asm
	fma.rn.f32 	%f88, %f77, %f78, %f87;
	ld.global.nc.u16 	%rs45, [%rd11+12];
	// begin inline asm
	{  cvt.f32.f16 %f79, %rs45;}

	// end inline asm
	ld.global.nc.u16 	%rs46, [%rd13+12];
	// begin inline asm
	{  cvt.f32.f16 %f80, %rs46;}

	// end inline asm
	fma.rn.f32 	%f89, %f79, %f80, %f88;
	ld.global.nc.u16 	%rs47, [%rd11+14];
	// begin inline asm
	{  cvt.f32.f16 %f81, %rs47;}

	// end inline asm
	ld.global.nc.u16 	%rs48, [%rd13+14];
	// begin inline asm
	{  cvt.f32.f16 %f82, %rs48;}

	// end inline asm
	fma.rn.f32 	%f113, %f81, %f82, %f89;
	add.s32 	%r64, %r64, 8;
$L__BB3_8:
	setp.eq.s32 	%p9, %r21, 0;
	@%p9 bra 	$L__BB3_14;
	and.b32  	%r24, %r38, 3;
	setp.lt.u32 	%p10, %r21, 4;
	@%p10 bra 	$L__BB3_11;
	add.s32 	%r54, %r6, %r64;
	mul.wide.s32 	%rd14, %r54, 2;
	add.s64 	%rd15, %rd2, %rd14;
	ld.global.nc.u16 	%rs49, [%rd15];
	// begin inline asm
	{  cvt.f32.f16 %f91, %rs49;}

	// end inline asm
	add.s32 	%r55, %r8, %r64;
	mul.wide.s32 	%rd16, %r55, 2;
	add.s64 	%rd17, %rd1, %rd16;
	ld.global.nc.u16 	%rs50, [%rd17];
	// begin inline asm
	{  cvt.f32.f16 %f92, %rs50;}

	// end inline asm
	fma.rn.f32 	%f99, %f91, %f92, %f113;
	ld.global.nc.u16 	%rs51, [%rd15+2];
	// begin inline asm
	{  cvt.f32.f16 %f93, %rs51;}

	// end inline asm
	ld.global.nc.u16 	%rs52, [%rd17+2];
	// begin inline asm
	{  cvt.f32.f16 %f94, %rs52;}

	// end inline asm
	fma.rn.f32 	%f100, %f93, %f94, %f99;
	ld.global.nc.u16 	%rs53, [%rd15+4];
	// begin inline asm
	{  cvt.f32.f16 %f95, %rs53;}

	// end inline asm
	ld.global.nc.u16 	%rs54, [%rd17+4];
	// begin inline asm
	{  cvt.f32.f16 %f96, %rs54;}

	// end inline asm
	fma.rn.f32 	%f101, %f95, %f96, %f100;
	ld.global.nc.u16 	%rs55, [%rd15+6];
	// begin inline asm
	{  cvt.f32.f16 %f97, %rs55;}

	// end inline asm
	ld.global.nc.u16 	%rs56, [%rd17+6];
	// begin inline asm
	{  cvt.f32.f16 %f98, %rs56;}

	// end inline asm
	fma.rn.f32 	%f113, %f97, %f98, %f101;
	add.s32 	%r64, %r64, 4;
$L__BB3_11:
	setp.eq.s32 	%p11, %r24, 0;
	@%p11 bra 	$L__BB3_14;
	mad.lo.s32 	%r56, %r37, %r7, %r2;
	mad.lo.s32 	%r68, %r38, %r56, %r64;
	mad.lo.s32 	%r57, %r37, %r5, %r2;
	mad.lo.s32 	%r67, %r38, %r57, %r64;
	neg.s32 	%r66, %r24;
$L__BB3_13:
	.pragma "nounroll";
	mul.wide.s32 	%rd18, %r68, 2;
	add.s64 	%rd19, %rd1, %rd18;
	mul.wide.s32 	%rd20, %r67, 2;
	add.s64 	%rd21, %rd2, %rd20;
	ld.global.nc.u16 	%rs57, [%rd21];
	// begin inline asm
	{  cvt.f32.f16 %f102, %rs57;}

	// end inline asm
	ld.global.nc.u16 	%rs58, [%rd19];
	// begin inline asm
	{  cvt.f32.f16 %f103, %rs58;}

	// end inline asm
	fma.rn.f32 	%f113, %f102, %f103, %f113;
	add.s32 	%r68, %r68, 1;
	add.s32 	%r67, %r67, 1;
	add.s32 	%r66, %r66, 1;
	setp.ne.s32 	%p12, %r66, 0;
	@%p12 bra 	$L__BB3_13;
$L__BB3_14:
	ld.param.u64 	%rd25, [_ZN7adaattn7kernels8adaptive21low_rank_score_kernelI6__halfEEvPKT_S6_PS4_iiiiif_param_2];
	mul.f32 	%f104, %f14, %f113;
	// begin inline asm
	{  cvt.rn.f16.f32 %rs59, %f104;}

	// end inline asm
	mad.lo.s32 	%r58, %r36, %r1, %r3;
	mad.lo.s32 	%r59, %r58, %r39, %r4;
	cvta.to.global.u64 	%rd22, %rd25;
	mul.wide.s32 	%rd23, %r59, 2;
	add.s64 	%rd24, %rd22, %rd23;
	st.global.u16 	[%rd24], %rs59;
$L__BB3_15:
	ret;

}
	// .globl	_ZN7adaattn7kernels8adaptive22low_rank_output_kernelIfEEvPKT_S5_PS3_iiiii
.visible .entry _ZN7adaattn7kernels8adaptive22low_rank_output_kernelIfEEvPKT_S5_PS3_iiiii(
	.param .u64 .ptr .align 1 _ZN7adaattn7kernels8adaptive22low_rank_output_kernelIfEEvPKT_S5_PS3_iiiii_param_0,
	.param .u64 .ptr .align 1 _ZN7adaattn7kernels8adaptive22low_rank_output_kernelIfEEvPKT_S5_PS3_iiiii_param_1,
	.param .u64 .ptr .align 1 _ZN7adaattn7kernels8adaptive22low_rank_output_kernelIfEEvPKT_S5_PS3_iiiii_param_2,
	.param .u32 _ZN7adaattn7kernels8adaptive22low_rank_output_kernelIfEEvPKT_S5_PS3_iiiii_param_3,
	.param .u32 _ZN7adaattn7kernels8adaptive22low_rank_output_kernelIfEEvPKT_S5_PS3_iiiii_param_4,
	.param .u32 _ZN7adaattn7kernels8adaptive22low_rank_output_kernelIfEEvPKT_S5_PS3_iiiii_param_5,
	.param .u32 _ZN7adaattn7kernels8adaptive22low_rank_output_kernelIfEEvPKT_S5_PS3_iiiii_param_6,
	.param .u32 _ZN7adaattn7kernels8adaptive22low_rank_output_kernelIfEEvPKT_S5_PS3_iiiii_param_7
)
{
	.reg .pred 	%p<13>;
	.reg .b32 	%r<114>;
	.reg .b32 	%f<68>;
	.reg .b64 	%rd<48>;

	ld.param.u64 	%rd4, [_ZN7adaattn7kernels8adaptive22low_rank_output_kernelIfEEvPKT_S5_PS3_iiiii_param_0];
	ld.param.u64 	%rd5, [_ZN7adaattn7kernels8adaptive22low_rank_output_kernelIfEEvPKT_S5_PS3_iiiii_param_1];
	ld.param.u32 	%r45, [_ZN7adaattn7kernels8adaptive22low_rank_output_kernelIfEEvPKT_S5_PS3_iiiii_param_4];
	ld.param.u32 	%r46, [_ZN7adaattn7kernels8adaptive22low_rank_output_kernelIfEEvPKT_S5_PS3_iiiii_param_5];
	ld.param.u32 	%r47, [_ZN7adaattn7kernels8adaptive22low_rank_output_kernelIfEEvPKT_S5_PS3_iiiii_param_6];
	ld.param.u32 	%r48, [_ZN7adaattn7kernels8adaptive22low_rank_output_kernelIfEEvPKT_S5_PS3_iiiii_param_7];
	cvta.to.global.u64 	%rd1, %rd5;
	cvta.to.global.u64 	%rd2, %rd4;
	mov.u32 	%r1, %ctaid.z;
	div.s32 	%r2, %r1, %r46;
	mul.lo.s32 	%r49, %r2, %r46;
	sub.s32 	%r3, %r1, %r49;
	mov.u32 	%r50, %ctaid.y;
	mov.u32 	%r51, %ntid.y;
	mov.u32 	%r52, %tid.y;
	mad.lo.s32 	%r4, %r50, %r51, %r52;
	mov.u32 	%r53, %ctaid.x;
	mov.u32 	%r54, %ntid.x;
	mov.u32 	%r55, %tid.x;
	mad.lo.s32 	%r5, %r53, %r54, %r55;
	setp.ge.s32 	%p1, %r4, %r45;
	setp.ge.s32 	%p2, %r5, %r47;
	or.pred  	%p3, %p1, %p2;
	@%p3 bra 	$L__BB4_14;
	setp.lt.s32 	%p4, %r48, 1;
	mov.f32 	%f67, 0f00000000;
	@%p4 bra 	$L__BB4_13;
	mad.lo.s32 	%r57, %r45, %r1, %r4;
	mul.lo.s32 	%r6, %r57, %r48;
	mul.lo.s32 	%r7, %r2, %r48;
	setp.lt.u32 	%p5, %r48, 8;
	mov.f32 	%f67, 0f00000000;
	mov.b32 	%r112, 0;
	@%p5 bra 	$L__BB4_5;
	and.b32  	%r58, %r48, 2147483640;
	neg.s32 	%r110, %r58;
	mul.lo.s32 	%r59, %r7, %r46;
	add.s32 	%r60, %r3, %r59;
	mad.lo.s32 	%r109, %r47, %r60, %r5;
	add.s32 	%r61, %r7, 7;
	mad.lo.s32 	%r62, %r46, %r61, %r3;
	mad.lo.s32 	%r108, %r47, %r62, %r5;
	add.s32 	%r63, %r7, 6;
	mad.lo.s32 	%r64, %r46, %r63, %r3;
	mad.lo.s32 	%r107, %r47, %r64, %r5;
	add.s32 	%r65, %r7, 5;
	mad.lo.s32 	%r66, %r46, %r65, %r3;
	mad.lo.s32 	%r106, %r47, %r66, %r5;
	add.s32 	%r67, %r7, 4;
	mad.lo.s32 	%r68, %r46, %r67, %r3;
	mad.lo.s32 	%r105, %r47, %r68, %r5;
	add.s32 	%r69, %r7, 3;
	mad.lo.s32 	%r70, %r46, %r69, %r3;
	mad.lo.s32 	%r104, %r47, %r70, %r5;
	add.s32 	%r71, %r7, 2;
	mad.lo.s32 	%r72, %r46, %r71, %r3;
	mad.lo.s32 	%r103, %r47, %r72, %r5;
	add.s32 	%r73, %r59, %r46;
	add.s32 	%r74, %r3, %r73;
	mad.lo.s32 	%r101, %r47, %r74, %r5;
	mov.f32 	%f67, 0f00000000;
	mov.u32 	%r102, %r6;
$L__BB4_4:
	.pragma "nounroll";
	and.b32  	%r112, %r48, 2147483640;
	mul.wide.s32 	%rd6, %r102, 4;
	add.s64 	%rd7, %rd2, %rd6;
	ld.global.nc.f32 	%f17, [%rd7];
	mul.wide.s32 	%rd8, %r109, 4;
	add.s64 	%rd9, %rd1, %rd8;
	ld.global.nc.f32 	%f18, [%rd9];
	fma.rn.f32 	%f19, %f17, %f18, %f67;
	ld.global.nc.f32 	%f20, [%rd7+4];
	mul.wide.s32 	%rd10, %r101, 4;
	add.s64 	%rd11, %rd1, %rd10;
	ld.global.nc.f32 	%f21, [%rd11];
	fma.rn.f32 	%f22, %f20, %f21, %f19;
	ld.global.nc.f32 	%f23, [%rd7+8];
	mul.wide.s32 	%rd12, %r103, 4;
	add.s64 	%rd13, %rd1, %rd12;
	ld.global.nc.f32 	%f24, [%rd13];
	fma.rn.f32 	%f25, %f23, %f24, %f22;
	ld.global.nc.f32 	%f26, [%rd7+12];
	mul.wide.s32 	%rd14, %r104, 4;
	add.s64 	%rd15, %rd1, %rd14;
	ld.global.nc.f32 	%f27, [%rd15];
	fma.rn.f32 	%f28, %f26, %f27, %f25;
	ld.global.nc.f32 	%f29, [%rd7+16];
	mul.wide.s32 	%rd16, %r105, 4;
	add.s64 	%rd17, %rd1, %rd16;
	ld.global.nc.f32 	%f30, [%rd17];
	fma.rn.f32 	%f31, %f29, %f30, %f28;
	ld.global.nc.f32 	%f32, [%rd7+20];
	mul.wide.s32 	%rd18, %r106, 4;
	add.s64 	%rd19, %rd1, %rd18;
	ld.global.nc.f32 	%f33, [%rd19];
	fma.rn.f32 	%f34, %f32, %f33, %f31;
	ld.global.nc.f32 	%f35, [%rd7+24];
	mul.wide.s32 	%rd20, %r107, 4;
	add.s64 	%rd21, %rd1, %rd20;
	ld.global.nc.f32 	%f36, [%rd21];
	fma.rn.f32 	%f37, %f35, %f36, %f34;
	ld.global.nc.f32 	%f38, [%rd7+28];
	mul.wide.s32 	%rd22, %r108, 4;
	add.s64 	%rd23, %rd1, %rd22;
	ld.global.nc.f32 	%f39, [%rd23];
	fma.rn.f32 	%f67, %f38, %f39, %f37;
	add.s32 	%r110, %r110, 8;
	mul.lo.s32 	%r75, %r47, %r46;
	shl.b32 	%r76, %r75, 3;
	add.s32 	%r109, %r109, %r76;
	add.s32 	%r108, %r108, %r76;
	add.s32 	%r107, %r107, %r76;
	add.s32 	%r106, %r106, %r76;
	add.s32 	%r105, %r105, %r76;
	add.s32 	%r104, %r104, %r76;
	add.s32 	%r103, %r103, %r76;
	add.s32 	%r102, %r102, 8;
	add.s32 	%r101, %r101, %r76;
	setp.ne.s32 	%p6, %r110, 0;
	@%p6 bra 	$L__BB4_4;
$L__BB4_5:
	and.b32  	%r39, %r48, 7;
	setp.eq.s32 	%p7, %r39, 0;
	@%p7 bra 	$L__BB4_13;
	and.b32  	%r40, %r48, 3;
	setp.lt.u32 	%p8, %r39, 4;
	@%p8 bra 	$L__BB4_8;
	add.s32 	%r77, %r112, %r6;
	mul.wide.s32 	%rd24, %r77, 4;
	add.s64 	%rd25, %rd2, %rd24;
	ld.global.nc.f32 	%f41, [%rd25];
	add.s32 	%r78, %r112, %r7;
	mad.lo.s32 	%r79, %r78, %r46, %r3;
	mad.lo.s32 	%r80, %r79, %r47, %r5;
	mul.wide.s32 	%rd26, %r80, 4;
	add.s64 	%rd27, %rd1, %rd26;
	ld.global.nc.f32 	%f42, [%rd27];
	fma.rn.f32 	%f43, %f41, %f42, %f67;
	ld.global.nc.f32 	%f44, [%rd25+4];
	add.s32 	%r81, %r79, %r46;
	mad.lo.s32 	%r82, %r81, %r47, %r5;
	mul.wide.s32 	%rd28, %r82, 4;
	add.s64 	%rd29, %rd1, %rd28;
	ld.global.nc.f32 	%f45, [%rd29];
	fma.rn.f32 	%f46, %f44, %f45, %f43;
	ld.global.nc.f32 	%f47, [%rd25+8];
	add.s32 	%r83, %r81, %r46;
	mad.lo.s32 	%r84, %r83, %r47, %r5;
	mul.wide.s32 	%rd30, %r84, 4;
	add.s64 	%rd31, %rd1, %rd30;
	ld.global.nc.f32 	%f48, [%rd31];
	fma.rn.f32 	%f49, %f47, %f48, %f46;
	ld.global.nc.f32 	%f50, [%rd25+12];
	add.s32 	%r85, %r83, %r46;
	mad.lo.s32 	%r86, %r85, %r47, %r5;
	mul.wide.s32 	%rd32, %r86, 4;
	add.s64 	%rd33, %rd1, %rd32;
	ld.global.nc.f32 	%f51, [%rd33];
	fma.rn.f32 	%f67, %f50, %f51, %f49;
	add.s32 	%r112, %r112, 4;
$L__BB4_8:
	setp.eq.s32 	%p9, %r40, 0;
	@%p9 bra 	$L__BB4_13;
	setp.eq.s32 	%p10, %r40, 1;
	@%p10 bra 	$L__BB4_11;
	add.s32 	%r87, %r112, %r6;
	mul.wide.s32 	%rd34, %r87, 4;
	add.s64 	%rd35, %rd2, %rd34;
	ld.global.nc.f32 	%f53, [%rd35];
	add.s32 	%r88, %r112, %r7;
	mad.lo.s32 	%r89, %r88, %r46, %r3;
	mad.lo.s32 	%r90, %r89, %r47, %r5;
	mul.wide.s32 	%rd36, %r90, 4;
	add.s64 	%rd37, %rd1, %rd36;
	ld.global.nc.f32 	%f54, [%rd37];
	fma.rn.f32 	%f55, %f53, %f54, %f67;
	ld.global.nc.f32 	%f56, [%rd35+4];
	add.s32 	%r91, %r89, %r46;
	mad.lo.s32 	%r92, %r91, %r47, %r5;
	mul.wide.s32 	%rd38, %r92, 4;
	add.s64 	%rd39, %rd1, %rd38;
	ld.global.nc.f32 	%f57, [%rd39];
	fma.rn.f32 	%f67, %f56, %f57, %f55;
	add.s32 	%r112, %r112, 2;
$L__BB4_11:
	and.b32  	%r93, %r48, 1;
	setp.eq.b32 	%p11, %r93, 1;
	not.pred 	%p12, %p11;
	@%p12 bra 	$L__BB4_13;
	add.s32 	%r94, %r112, %r6;
	mul.wide.s32 	%rd40, %r94, 4;
	add.s64 	%rd41, %rd2, %rd40;
	ld.global.nc.f32 	%f58, [%rd41];
	add.s32 	%r95, %r112, %r7;
	mad.lo.s32 	%r96, %r95, %r46, %r3;
	mad.lo.s32 	%r97, %r96, %r47, %r5;
	mul.wide.s32 	%rd42, %r97, 4;
	add.s64 	%rd43, %rd1, %rd42;
	ld.global.nc.f32 	%f59, [%rd43];
	fma.rn.f32 	%f67, %f58, %f59, %f67;
$L__BB4_13:
	ld.param.u64 	%rd47, [_ZN7adaattn7kernels8adaptive22low_rank_output_kernelIfEEvPKT_S5_PS3_iiiii_param_2];
	mad.lo.s32 	%r98, %r2, %r45, %r4;
	mad.lo.s32 	%r99, %r98, %r46, %r3;
	mad.lo.s32 	%r100, %r99, %r47, %r5;
	cvta.to.global.u64 	%rd44, %rd47;
	mul.wide.s32 	%rd45, %r100, 4;
	add.s64 	%rd46, %rd44, %rd45;
	st.global.f32 	[%rd46], %f67;
$L__BB4_14:
	ret;

}
	// .globl	_ZN7adaattn7kernels8adaptive22low_rank_output_kernelI6__halfEEvPKT_S6_PS4_iiiii
.visible .entry _ZN7adaattn7kernels8adaptive22low_rank_output_kernelI6__halfEEvPKT_S6_PS4_iiiii(
	.param .u64 .ptr .align 1 _ZN7adaattn7kernels8adaptive22low_rank_output_kernelI6__halfEEvPKT_S6_PS4_iiiii_param_0,
	.param .u64 .ptr .align 1 _ZN7adaattn7kernels8adaptive22low_rank_output_kernelI6__halfEEvPKT_S6_PS4_iiiii_param_1,
	.param .u64 .ptr .align 1 _ZN7adaattn7kernels8adaptive22low_rank_output_kernelI6__halfEEvPKT_S6_PS4_iiiii_param_2,
	.param .u32 _ZN7adaattn7kernels8adaptive22low_rank_output_kernelI6__halfEEvPKT_S6_PS4_iiiii_param_3,
	.param .u32 _ZN7adaattn7kernels8adaptive22low_rank_output_kernelI6__halfEEvPKT_S6_PS4_iiiii_param_4,
	.param .u32 _ZN7adaattn7kernels8adaptive22low_rank_output_kernelI6__halfEEvPKT_S6_PS4_iiiii_param_5,
	.param .u32 _ZN7adaattn7kernels8adaptive22low_rank_output_kernelI6__halfEEvPKT_S6_PS4_iiiii_param_6,
	.param .u32 _ZN7adaattn7kernels8adaptive22low_rank_output_kernelI6__halfEEvPKT_S6_PS4_iiiii_param_7
)
{
	.reg .pred 	%p<13>;
	.reg .b16 	%rs<32>;
	.reg .b32 	%r<114>;
	.reg .b32 	%f<69>;
	.reg .b64 	%rd<48>;

	ld.param.u64 	%rd4, [_ZN7adaattn7kernels8adaptive22low_rank_output_kernelI6__halfEEvPKT_S6_PS4_iiiii_param_0];
	ld.param.u64 	%rd5, [_ZN7adaattn7kernels8adaptive22low_rank_output_kernelI6__halfEEvPKT_S6_PS4_iiiii_param_1];
	ld.param.u32 	%r45, [_ZN7adaattn7kernels8adaptive22low_rank_output_kernelI6__halfEEvPKT_S6_PS4_iiiii_param_4];
	ld.param.u32 	%r46, [_ZN7adaattn7kernels8adaptive22low_rank_output_kernelI6__halfEEvPKT_S6_PS4_iiiii_param_5];
	ld.param.u32 	%r47, [_ZN7adaattn7kernels8adaptive22low_rank_output_kernelI6__halfEEvPKT_S6_PS4_iiiii_param_6];
	ld.param.u32 	%r48, [_ZN7adaattn7kernels8adaptive22low_rank_output_kernelI6__halfEEvPKT_S6_PS4_iiiii_param_7];
	cvta.to.global.u64 	%rd1, %rd5;
	cvta.to.global.u64 	%rd2, %rd4;
	mov.u32 	%r1, %ctaid.z;
	div.s32 	%r2, %r1, %r46;
	mul.lo.s32 	%r49, %r2, %r46;
	sub.s32 	%r3, %r1, %r49;
	mov.u32 	%r50, %ctaid.y;
	mov.u32 	%r51, %ntid.y;
	mov.u32 	%r52, %tid.y;
	mad.lo.s32 	%r4, %r50, %r51, %r52;
	mov.u32 	%r53, %ctaid.x;
	mov.u32 	%r54, %ntid.x;
	mov.u32 	%r55, %tid.x;
	mad.lo.s32 	%r5, %r53, %r54, %r55;
	setp.ge.s32 	%p1, %r4, %r45;
	setp.ge.s32 	%p2, %r5, %r47;
	or.pred  	%p3, %p1, %p2;
	@%p3 bra 	$L__BB5_14;
	setp.lt.s32 	%p4, %r48, 1;
	mov.f32 	%f68, 0f00000000;
	@%p4 bra 	$L__BB5_13;
	mad.lo.s32 	%r57, %r45, %r1, %r4;
	mul.lo.s32 	%r6, %r57, %r48;
	mul.lo.s32 	%r7, %r2, %r48;
	setp.lt.u32 	%p5, %r48, 8;
	mov.f32 	%f68, 0f00000000;
	mov.b32 	%r112, 0;
	@%p5 bra 	$L__BB5_5;
	and.b32  	%r58, %r48, 2147483640;
	neg.s32 	%r110, %r58;
	mul.lo.s32 	%r59, %r7, %r46;
	add.s32 	%r60, %r3, %r59;
	mad.lo.s32 	%r109, %r47, %r60, %r5;
	add.s32 	%r61, %r7, 7;
	mad.lo.s32 	%r62, %r46, %r61, %r3;
	mad.lo.s32 	%r108, %r47, %r62, %r5;
	add.s32 	%r63, %r7, 6;
	mad.lo.s32 	%r64, %r46, %r63, %r3;
	mad.lo.s32 	%r107, %r47, %r64, %r5;
	add.s32 	%r65, %r7, 5;
	mad.lo.s32 	%r66, %r46, %r65, %r3;
	mad.lo.s32 	%r106, %r47, %r66, %r5;
	add.s32 	%r67, %r7, 4;
	mad.lo.s32 	%r68, %r46, %r67, %r3;
	mad.lo.s32 	%r105, %r47, %r68, %r5;
	add.s32 	%r69, %r7, 3;
	mad.lo.s32 	%r70, %r46, %r69, %r3;
	mad.lo.s32 	%r104, %r47, %r70, %r5;
	add.s32 	%r71, %r7, 2;
	mad.lo.s32 	%r72, %r46, %r71, %r3;
	mad.lo.s32 	%r103, %r47, %r72, %r5;
	add.s32 	%r73, %r59, %r46;
	add.s32 	%r74, %r3, %r73;
	mad.lo.s32 	%r101, %r47, %r74, %r5;
	mov.f32 	%f68, 0f00000000;
	mov.u32 	%r102, %r6;
$L__BB5_4:
	.pragma "nounroll";
	and.b32  	%r112, %r48, 2147483640;
	mul.wide.s32 	%rd6, %r102, 2;
	add.s64 	%rd7, %rd2, %rd6;
	ld.global.nc.u16 	%rs1, [%rd7];
	// begin inline asm
	{  cvt.f32.f16 %f17, %rs1;}

	// end inline asm
	mul.wide.s32 	%rd8, %r109, 2;
	add.s64 	%rd9, %rd1, %rd8;
	ld.global.nc.u16 	%rs2, [%rd9];
	// begin inline asm
	{  cvt.f32.f16 %f18, %rs2;}

	// end inline asm
	fma.rn.f32 	%f33, %f17, %f18, %f68;
	ld.global.nc.u16 	%rs3, [%rd7+2];
	// begin inline asm
	{  cvt.f32.f16 %f19, %rs3;}

	// end inline asm
	mul.wide.s32 	%rd10, %r101, 2;
	add.s64 	%rd11, %rd1, %rd10;
	ld.global.nc.u16 	%rs4, [%rd11];
	// begin inline asm
	{  cvt.f32.f16 %f20, %rs4;}

	// end inline asm
	fma.rn.f32 	%f34, %f19, %f20, %f33;
	ld.global.nc.u16 	%rs5, [%rd7+4];
	// begin inline asm
	{  cvt.f32.f16 %f21, %rs5;}

	// end inline asm
	mul.wide.s32 	%rd12, %r103, 2;
	add.s64 	%rd13, %rd1, %rd12;
	ld.global.nc.u16 	%rs6, [%rd13];
	// begin inline asm
	{  cvt.f32.f16 %f22, %rs6;}

	// end inline asm
	fma.rn.f32 	%f35, %f21, %f22, %f34;
	ld.global.nc.u16 	%rs7, [%rd7+6];
	// begin inline asm
	{  cvt.f32.f16 %f23, %rs7;}

	// end inline asm
	mul.wide.s32 	%rd14, %r104, 2;
	add.s64 	%rd15, %rd1, %rd14;
	ld.global.nc.u16 	%rs8, [%rd15];
	// begin inline asm
	{  cvt.f32.f16 %f24, %rs8;}

	// end inline asm
	fma.rn.f32 	%f36, %f23, %f24, %f35;
	ld.global.nc.u16 	%rs9, [%rd7+8];
	// begin inline asm
	{  cvt.f32.f16 %f25, %rs9;}

	// end inline asm
	mul.wide.s32 	%rd16, %r105, 2;
	add.s64 	%rd17, %rd1, %rd16;
	ld.global.nc.u16 	%rs10, [%rd17];
	// begin inline asm
	{  cvt.f32.f16 %f26, %rs10;}

	// end inline asm
	fma.rn.f32 	%f37, %f25, %f26, %f36;
	ld.global.nc.u16 	%rs11, [%rd7+10];
	// begin inline asm
	{  cvt.f32.f16 %f27, %rs11;}

	// end inline asm
	mul.wide.s32 	%rd18, %r106, 2;
	add.s64 	%rd19, %rd1, %rd18;
	ld.global.nc.u16 	%rs12, [%rd19];
	// begin inline asm
	{  cvt.f32.f16 %f28, %rs12;}

	// end inline asm
	fma.rn.f32 	%f38, %f27, %f28, %f37;
	ld.global.nc.u16 	%rs13, [%rd7+12];
	// begin inline asm
	{  cvt.f32.f16 %f29, %rs13;}

	// end inline asm
	mul.wide.s32 	%rd20, %r107, 2;
	add.s64 	%rd21, %rd1, %rd20;
	ld.global.nc.u16 	%rs14, [%rd21];
	// begin inline asm
	{  cvt.f32.f16 %f30, %rs14;}

	// end inline asm
	fma.rn.f32 	%f39, %f29, %f30, %f38;
	ld.global.nc.u16 	%rs15, [%rd7+14];
	// begin inline asm
	{  cvt.f32.f16 %f31, %rs15;}

	// end inline asm
	mul.wide.s32 	%rd22, %r108, 2;
	add.s64 	%rd23, %rd1, %rd22;
	ld.global.nc.u16 	%rs16, [%rd23];
	// begin inline asm
	{  cvt.f32.f16 %f32, %rs16;}

	// end inline asm
	fma.rn.f32 	%f68, %f31, %f32, %f39;
	add.s32 	%r110, %r110, 8;
	mul.lo.s32 	%r75, %r47, %r46;
	shl.b32 	%r76, %r75, 3;
	add.s32 	%r109, %r109, %r76;
	add.s32 	%r108, %r108, %r76;
	add.s32 	%r107, %r107, %r76;
	add.s32 	%r106, %r106, %r76;
	add.s32 	%r105, %r105, %r76;
	add.s32 	%r104, %r104, %r76;
	add.s32 	%r103, %r103, %r76;
	add.s32 	%r102, %r102, 8;
	add.s32 	%r101, %r101, %r76;
	setp.ne.s32 	%p6, %r110, 0;
	@%p6 bra 	$L__BB5_4;
$L__BB5_5:
	and.b32  	%r39, %r48, 7;
	setp.eq.s32 	%p7, %r39, 0;
	@%p7 bra 	$L__BB5_13;
	and.b32  	%r40, %r48, 3;
	setp.lt.u32 	%p8, %r39, 4;
	@%p8 bra 	$L__BB5_8;
	add.s32 	%r77, %r112, %r6;
	mul.wide.s32 	%rd24, %r77, 2;
	add.s64 	%rd25, %rd2, %rd24;
	ld.global.nc.u16 	%rs17, [%rd25];
	// begin inline asm
	{  cvt.f32.f16 %f41, %rs17;}

	// end inline asm
	add.s32 	%r78, %r112, %r7;
	mad.lo.s32 	%r79, %r78, %r46, %r3;
	mad.lo.s32 	%r80, %r79, %r47, %r5;
	mul.wide.s32 	%rd26, %r80, 2;
	add.s64 	%rd27, %rd1, %rd26;
	ld.global.nc.u16 	%rs18, [%rd27];
	// begin inline asm
	{  cvt.f32.f16 %f42, %rs18;}

	// end inline asm
	fma.rn.f32 	%f49, %f41, %f42, %f68;
	ld.global.nc.u16 	%rs19, [%rd25+2];
	// begin inline asm
	{  cvt.f32.f16 %f43, %rs19;}

	// end inline asm
	add.s32 	%r81, %r79, %r46;
	mad.lo.s32 	%r82, %r81, %r47, %r5;
	mul.wide.s32 	%rd28, %r82, 2;
	add.s64 	%rd29, %rd1, %rd28;
	ld.global.nc.u16 	%rs20, [%rd29];
	// begin inline asm
	{  cvt.f32.f16 %f44, %rs20;}

	// end inline asm
	fma.rn.f32 	%f50, %f43, %f44, %f49;
	ld.global.nc.u16 	%rs21, [%rd25+4];
	// begin inline asm
	{  cvt.f32.f16 %f45, %rs21;}

	// end inline asm
	add.s32 	%r83, %r81, %r46;
	mad.lo.s32 	%r84, %r83, %r47, %r5;
	mul.wide.s32 	%rd30, %r84, 2;
	add.s64 	%rd31, %rd1, %rd30;
	ld.global.nc.u16 	%rs22, [%rd31];
	// begin inline asm
	{  cvt.f32.f16 %f46, %rs22;}

	// end inline asm
	fma.rn.f32 	%f51, %f45, %f46, %f50;
	ld.global.nc.u16 	%rs23, [%rd25+6];
	// begin inline asm
	{  cvt.f32.f16 %f47, %rs23;}

	// end inline asm
	add.s32 	%r85, %r83, %r46;
	mad.lo.s32 	%r86, %r85, %r47, %r5;
	mul.wide.s32 	%rd32, %r86, 2;
	add.s64 	%rd33, %rd1, %rd32;
	ld.global.nc.u16 	%rs24, [%rd33];
	// begin inline asm
	{  cvt.f32.f16 %f48, %rs24;}

	// end inline asm
	fma.rn.f32 	%f68, %f47, %f48, %f51;
	add.s32 	%r112, %r112, 4;
$L__BB5_8:
	setp.eq.s32 	%p9, %r40, 0;
	@%p9 bra 	$L__BB5_13;
	setp.eq.s32 	%p10, %r40, 1;
	@%p10 bra 	$L__BB5_11;
	add.s32 	%r87, %r112, %r6;
	mul.wide.s32 	%rd34, %r87, 2;
	add.s64 	%rd35, %rd2, %rd34;
	ld.global.nc.u16 	%rs25, [%rd35];
	// begin inline asm
	{  cvt.f32.f16 %f53, %rs25;}

	// end inline asm
	add.s32 	%r88, %r112, %r7;
	mad.lo.s32 	%r89, %r88, %r46, %r3;
	mad.lo.s32 	%r90, %r89, %r47, %r5;
	mul.wide.s32 	%rd36, %r90, 2;
	add.s64 	%rd37, %rd1, %rd36;
	ld.global.nc.u16 	%rs26, [%rd37];
	// begin inline asm
	{  cvt.f32.f16 %f54, %rs26;}

	// end inline asm
	fma.rn.f32 	%f57, %f53, %f54, %f68;
	ld.global.nc.u16 	%rs27, [%rd35+2];
	// begin inline asm
	{  cvt.f32.f16 %f55, %rs27;}

	// end inline asm
	add.s32 	%r91, %r89, %r46;
	mad.lo.s32 	%r92, %r91, %r47, %r5;
	mul.wide.s32 	%rd38, %r92, 2;
	add.s64 	%rd39, %rd1, %rd38;
	ld.global.nc.u16 	%rs28, [%rd39];
	// begin inline asm
	{  cvt.f32.f16 %f56, %rs28;}

	// end inline asm
	fma.rn.f32 	%f68, %f55, %f56, %f57;
	add.s32 	%r112, %r112, 2;
$L__BB5_11:
	and.b32  	%r93, %r48, 1;
	setp.eq.b32 	%p11, %r93, 1;
	not.pred 	%p12, %p11;
	@%p12 bra 	$L__BB5_13;
	add.s32 	%r94, %r112, %r6;
	mul.wide.s32 	%rd40, %r94, 2;
	add.s64 	%rd41, %rd2, %rd40;
	ld.global.nc.u16 	%rs29, [%rd41];
	// begin inline asm
	{  cvt.f32.f16 %f58, %rs29;}

	// end inline asm
	add.s32 	%r95, %r112, %r7;
	mad.lo.s32 	%r96, %r95, %r46, %r3;
	mad.lo.s32 	%r97, %r96, %r47, %r5;
	mul.wide.s32 	%rd42, %r97, 2;
	add.s64 	%rd43, %rd1, %rd42;
	ld.global.nc.u16 	%rs30, [%rd43];
	// begin inline asm
	{  cvt.f32.f16 %f59, %rs30;}

	// end inline asm
	fma.rn.f32 	%f68, %f58, %f59, %f68;
$L__BB5_13:
	ld.param.u64 	%rd47, [_ZN7adaattn7kernels8adaptive22low_rank_output_kernelI6__halfEEvPKT_S6_PS4_iiiii_param_2];
	// begin inline asm
	{  cvt.rn.f16.f32 %rs31, %f68;}

	// end inline asm
	mad.lo.s32 	%r98, %r2, %r45, %r4;
	mad.lo.s32 	%r99, %r98, %r46, %r3;
	mad.lo.s32 	%r100, %r99, %r47, %r5;
	cvta.to.global.u64 	%rd44, %rd47;
	mul.wide.s32 	%rd45, %r100, 2;
	add.s64 	%rd46, %rd44, %rd45;
	st.global.u16 	[%rd46], %rs31;
$L__BB5_14:
	ret;

}


// ===== COMPILED SASS (sm_100) =====

	.target	sm_100

	.elftype	@"ET_EXEC"


//--------------------- .note.nv.tkinfo           --------------------------
	.section	.note.nv.tkinfo,"",@"SHT_NOTE"
	.sectionflags	@"SHF_NOTE_NV_TKINFO"
	.tkinfo
        /*0018*/ 	.word	0x00000002
        /*0030*/ 	.string	""
        /*0030*/ 	.string	"ptxas"
        /*0030*/ 	.string	"Cuda compilation tools, release 13.0, V13.0.88"
        /*0030*/ 	.string	"Build cuda_13.0.r13.0/compiler.36424714_0"
        /*0030*/ 	.string	"-arch sm_100 -m 64 "



//--------------------- .note.nv.cuinfo           --------------------------
	.section	.note.nv.cuinfo,"",@"SHT_NOTE"
	.sectionflags	@"SHF_NOTE_NV_CUINFO"
        /*0018*/ 	.short	0x0002
        /*001a*/ 	.short	0x0064
        /*001c*/ 	.short	0x0082
	.zero		2


//--------------------- .nv.info                  --------------------------
	.section	.nv.info,"",@"SHT_CUDA_INFO"
	.align	4


	//----- nvinfo : EIATTR_REGCOUNT
	.align		4
        /*0000*/ 	.byte	0x04, 0x2f
        /*0002*/ 	.short	(.L_1 - .L_0)
	.align		4
.L_0:
        /*0004*/ 	.word	index@(_ZN7adaattn7kernels8adaptive26low_rank_projection_kernelIfEEvPKT_S5_PS3_iiiii)
        /*0008*/ 	.word	0x00000014


	//----- nvinfo : EIATTR_FRAME_SIZE
	.align		4
.L_1:
        /*000c*/ 	.byte	0x04, 0x11
        /*000e*/ 	.short	(.L_3 - .L_2)
	.align		4
.L_2:
        /*0010*/ 	.word	index@(_ZN7adaattn7kernels8adaptive26low_rank_projection_kernelIfEEvPKT_S5_PS3_iiiii)
        /*0014*/ 	.word	0x00000000


	//----- nvinfo : EIATTR_REGCOUNT
	.align		4
.L_3:
        /*0018*/ 	.byte	0x04, 0x2f
        /*001a*/ 	.short	(.L_5 - .L_4)
	.align		4
.L_4:
        /*001c*/ 	.word	index@(_ZN7adaattn7kernels8adaptive26low_rank_projection_kernelI6__halfEEvPKT_S6_PS4_iiiii)
        /*0020*/ 	.word	0x00000017


	//----- nvinfo : EIATTR_FRAME_SIZE
	.align		4
.L_5:
        /*0024*/ 	.byte	0x04, 0x11
        /*0026*/ 	.short	(.L_7 - .L_6)
	.align		4
.L_6:
        /*0028*/ 	.word	index@(_ZN7adaattn7kernels8adaptive26low_rank_projection_kernelI6__halfEEvPKT_S6_PS4_iiiii)
        /*002c*/ 	.word	0x00000000


	//----- nvinfo : EIATTR_REGCOUNT
	.align		4
.L_7:
        /*0030*/ 	.byte	0x04, 0x2f
        /*0032*/ 	.short	(.L_9 - .L_8)
	.align		4
.L_8:
        /*0034*/ 	.word	index@(_ZN7adaattn7kernels8adaptive21low_rank_score_kernelIfEEvPKT_S5_PS3_iiiiif)
        /*0038*/ 	.word	0x00000020


	//----- nvinfo : EIATTR_FRAME_SIZE
	.align		4
.L_9:
        /*003c*/ 	.byte	0x04, 0x11
        /*003e*/ 	.short	(.L_11 - .L_10)
	.align		4
.L_10:
        /*0040*/ 	.word	index@(_ZN7adaattn7kernels8adaptive21low_rank_score_kernelIfEEvPKT_S5_PS3_iiiiif)
        /*0044*/ 	.word	0x00000000


	//----- nvinfo : EIATTR_REGCOUNT
	.align		4
.L_11:
        /*0048*/ 	.byte	0x04, 0x2f
        /*004a*/ 	.short	(.L_13 - .L_12)
	.align		4
.L_12:
        /*004c*/ 	.word	index@(_ZN7adaattn7kernels8adaptive21low_rank_score_kernelI6__halfEEvPKT_S6_PS4_iiiiif)
        /*0050*/ 	.word	0x00000020


	//----- nvinfo : EIATTR_FRAME_SIZE
	.align		4
.L_13:
        /*0054*/ 	.byte	0x04, 0x11
        /*0056*/ 	.short	(.L_15 - .L_14)
	.align		4
.L_14:
        /*0058*/ 	.word	index@(_ZN7adaattn7kernels8adaptive21low_rank_score_kernelI6__halfEEvPKT_S6_PS4_iiiiif)
        /*005c*/ 	.word	0x00000000


	//----- nvinfo : EIATTR_REGCOUNT
	.align		4
.L_15:
        /*0060*/ 	.byte	0x04, 0x2f
        /*0062*/ 	.short	(.L_17 - .L_16)
	.align		4
.L_16:
        /*0064*/ 	.word	index@(_ZN7adaattn7kernels8adaptive22low_rank_output_kernelIfEEvPKT_S5_PS3_iiiii)
        /*0068*/ 	.word	0x00000020


	//----- nvinfo : EIATTR_FRAME_SIZE
	.align		4
.L_17:
        /*006c*/ 	.byte	0x04, 0x11
        /*006e*/ 	.short	(.L_19 - .L_18)
	.align		4
.L_18:
        /*0070*/ 	.word	index@(_ZN7adaattn7kernels8adaptive22low_rank_output_kernelIfEEvPKT_S5_PS3_iiiii)
        /*0074*/ 	.word	0x00000000


	//----- nvinfo : EIATTR_REGCOUNT
	.align		4
.L_19:
        /*0078*/ 	.byte	0x04, 0x2f
        /*007a*/ 	.short	(.L_21 - .L_20)
	.align		4
.L_20:
        /*007c*/ 	.word	index@(_ZN7adaattn7kernels8adaptive22low_rank_output_kernelI6__halfEEvPKT_S6_PS4_iiiii)
        /*0080*/ 	.word	0x00000020


	//----- nvinfo : EIATTR_FRAME_SIZE
	.align		4
.L_21:
        /*0084*/ 	.byte	0x04, 0x11
        /*0086*/ 	.short	(.L_23 - .L_22)
	.align		4
.L_22:
        /*0088*/ 	.word	index@(_ZN7adaattn7kernels8adaptive22low_rank_output_kernelI6__halfEEvPKT_S6_PS4_iiiii)
        /*008c*/ 	.word	0x00000000


	//----- nvinfo : EIATTR_MIN_STACK_SIZE
	.align		4
.L_23:
        /*0090*/ 	.byte	0x04, 0x12
        /*0092*/ 	.short	(.L_25 - .L_24)
	.align		4
.L_24:
        /*0094*/ 	.word	index@(_ZN7adaattn7kernels8adaptive22low_rank_output_kernelI6__halfEEvPKT_S6_PS4_iiiii)
        /*0098*/ 	.word	0x00000000


	//----- nvinfo : EIATTR_MIN_STACK_SIZE
	.align		4
.L_25:
        /*009c*/ 	.byte	0x04, 0x12
        /*009e*/ 	.short	(.L_27 - .L_26)
	.align		4
.L_26:
        /*00a0*/ 	.word	index@(_ZN7adaattn7kernels8adaptive22low_rank_output_kernelIfEEvPKT_S5_PS3_iiiii)
        /*00a4*/ 	.word	0x00000000


	//----- nvinfo : EIATTR_MIN_STACK_SIZE
	.align		4
.L_27:
        /*00a8*/ 	.byte	0x04, 0x12
        /*00aa*/ 	.short	(.L_29 - .L_28)
	.align		4
.L_28:
        /*00ac*/ 	.word	index@(_ZN7adaattn7kernels8adaptive21low_rank_score_kernelI6__halfEEvPKT_S6_PS4_iiiiif)
        /*00b0*/ 	.word	0x00000000


	//----- nvinfo : EIATTR_MIN_STACK_SIZE
	.align		4
.L_29:
        /*00b4*/ 	.byte	0x04, 0x12
        /*00b6*/ 	.short	(.L_31 - .L_30)
	.align		4
.L_30:
        /*00b8*/ 	.word	index@(_ZN7adaattn7kernels8adaptive21low_rank_score_kernelIfEEvPKT_S5_PS3_iiiiif)
        /*00bc*/ 	.word	0x00000000


	//----- nvinfo : EIATTR_MIN_STACK_SIZE
	.align		4
.L_31:
        /*00c0*/ 	.byte	0x04, 0x12
        /*00c2*/ 	.short	(.L_33 - .L_32)
	.align		4
.L_32:
        /*00c4*/ 	.word	index@(_ZN7adaattn7kernels8adaptive26low_rank_projection_kernelI6__halfEEvPKT_S6_PS4_iiiii)
        /*00c8*/ 	.word	0x00000000


	//----- nvinfo : EIATTR_MIN_STACK_SIZE
	.align		4
.L_33:
        /*00cc*/ 	.byte	0x04, 0x12
        /*00ce*/ 	.short	(.L_35 - .L_34)
	.align		4
.L_34:
        /*00d0*/ 	.word	index@(_ZN7adaattn7kernels8adaptive26low_rank_projection_kernelIfEEvPKT_S5_PS3_iiiii)
        /*00d4*/ 	.word	0x00000000
.L_35:


//--------------------- .nv.compat                --------------------------
	.section	.nv.compat,"",@"SHT_CUDA_COMPAT_INFO"
	.align	4
        /*0000*/ 	.byte	0x02, 0x09, 0x00, 0x00, 0x02, 0x02, 0x01, 0x00, 0x02, 0x05, 0x05, 0x00, 0x03, 0x07, 0x01, 0x01
        /*0010*/ 	.byte	0x02, 0x03, 0x00, 0x00, 0x02, 0x06, 0x01, 0x00, 0x04, 0x0b, 0x08, 0x00, 0x09, 0x00, 0x00, 0x00
        /*0020*/ 	.byte	0x00, 0x00, 0x00, 0x00


//--------------------- .nv.info._ZN7adaattn7kernels8adaptive22low_rank_output_kernelI6__halfEEvPKT_S6_PS4_iiiii --------------------------
	.section	.nv.info._ZN7adaattn7kernels8adaptive22low_rank_output_kernelI6__halfEEvPKT_S6_PS4_iiiii,"",@"SHT_CUDA_INFO"
	.sectionflags	@""
	.align	4


	//----- nvinfo : EIATTR_CUDA_API_VERSION
	.align		4
        /*0000*/ 	.byte	0x04, 0x37
        /*0002*/ 	.short	(.L_37 - .L_36)
.L_36:
        /*0004*/ 	.word	0x00000082


	//----- nvinfo : EIATTR_KPARAM_INFO
	.align		4
.L_37:
        /*0008*/ 	.byte	0x04, 0x17
        /*000a*/ 	.short	(.L_39 - .L_38)
.L_38:
        /*000c*/ 	.word	0x00000000
        /*0010*/ 	.short	0x0007
        /*0012*/ 	.short	0x0028
        /*0014*/ 	.byte	0x00, 0xf0, 0x11, 0x00


	//----- nvinfo : EIATTR_KPARAM_INFO
	.align		4
.L_39:
        /*0018*/ 	.byte	0x04, 0x17
        /*001a*/ 	.short	(.L_41 - .L_40)
.L_40:
        /*001c*/ 	.word	0x00000000
        /*0020*/ 	.short	0x0006
        /*0022*/ 	.short	0x0024
        /*0024*/ 	.byte	0x00, 0xf0, 0x11, 0x00


	//----- nvinfo : EIATTR_KPARAM_INFO
	.align		4
.L_41:
        /*0028*/ 	.byte	0x04, 0x17
        /*002a*/ 	.short	(.L_43 - .L_42)
.L_42:
        /*002c*/ 	.word	0x00000000
        /*0030*/ 	.short	0x0005
        /*0032*/ 	.short	0x0020
        /*0034*/ 	.byte	0x00, 0xf0, 0x11, 0x00


	//----- nvinfo : EIATTR_KPARAM_INFO
	.align		4
.L_43:
        /*0038*/ 	.byte	0x04, 0x17
        /*003a*/ 	.short	(.L_45 - .L_44)
.L_44:
        /*003c*/ 	.word	0x00000000
        /*0040*/ 	.short	0x0004
        /*0042*/ 	.short	0x001c
        /*0044*/ 	.byte	0x00, 0xf0, 0x11, 0x00


	//----- nvinfo : EIATTR_KPARAM_INFO
	.align		4
.L_45:
        /*0048*/ 	.byte	0x04, 0x17
        /*004a*/ 	.short	(.L_47 - .L_46)
.L_46:
        /*004c*/ 	.word	0x00000000
        /*0050*/ 	.short	0x0003
        /*0052*/ 	.short	0x0018
        /*0054*/ 	.byte	0x00, 0xf0, 0x11, 0x00


	//----- nvinfo : EIATTR_KPARAM_INFO
	.align		4
.L_47:
        /*0058*/ 	.byte	0x04, 0x17
        /*005a*/ 	.short	(.L_49 - .L_48)
.L_48:
        /*005c*/ 	.word	0x00000000
        /*0060*/ 	.short	0x0002
        /*0062*/ 	.short	0x0010
        /*0064*/ 	.byte	0x00, 0xf5, 0x21, 0x00


	//----- nvinfo : EIATTR_KPARAM_INFO
	.align		4
.L_49:
        /*0068*/ 	.byte	0x04, 0x17
        /*006a*/ 	.short	(.L_51 - .L_50)
.L_50:
        /*006c*/ 	.word	0x00000000
        /*0070*/ 	.short	0x0001
        /*0072*/ 	.short	0x0008
        /*0074*/ 	.byte	0x00, 0xf5, 0x21, 0x00


	//----- nvinfo : EIATTR_KPARAM_INFO
	.align		4
.L_51:
        /*0078*/ 	.byte	0x04, 0x17
        /*007a*/ 	.short	(.L_53 - .L_52)
.L_52:
        /*007c*/ 	.word	0x00000000
        /*0080*/ 	.short	0x0000
        /*0082*/ 	.short	0x0000
        /*0084*/ 	.byte	0x00, 0xf5, 0x21, 0x00


	//----- nvinfo : EIATTR_SPARSE_MMA_MASK
	.align		4
.L_53:
        /*0088*/ 	.byte	0x03, 0x50
        /*008a*/ 	.short	0x0000


	//----- nvinfo : EIATTR_MAXREG_COUNT
	.align		4
        /*008c*/ 	.byte	0x03, 0x1b
        /*008e*/ 	.short	0x00ff


	//----- nvinfo : EIATTR_MERCURY_ISA_VERSION
	.align		4
        /*0090*/ 	.byte	0x03, 0x5f
        /*0092*/ 	.short	0x0101


	//----- nvinfo : EIATTR_VRC_CTA_INIT_COUNT
	.align		4
        /*0094*/ 	.byte	0x02, 0x4a
	.zero		1
	.zero		1


	//----- nvinfo : EIATTR_EXIT_INSTR_OFFSETS
	.align		4
        /*0098*/ 	.byte	0x04, 0x1c
        /*009a*/ 	.short	(.L_55 - .L_54)


	//   ....[0]....
.L_54:
        /*009c*/ 	.word	0x00000200


	//   ....[1]....
        /*00a0*/ 	.word	0x00000ed0


	//----- nvinfo : EIATTR_CBANK_PARAM_SIZE
	.align		4
.L_55:
        /*00a4*/ 	.byte	0x03, 0x19
        /*00a6*/ 	.short	0x002c


	//----- nvinfo : EIATTR_PARAM_CBANK
	.align		4
        /*00a8*/ 	.byte	0x04, 0x0a
        /*00aa*/ 	.short	(.L_57 - .L_56)
	.align		4
.L_56:
        /*00ac*/ 	.word	index@(.nv.constant0._ZN7adaattn7kernels8adaptive22low_rank_output_kernelI6__halfEEvPKT_S6_PS4_iiiii)
        /*00b0*/ 	.short	0x0380
        /*00b2*/ 	.short	0x002c


	//----- nvinfo : EIATTR_SW_WAR
	.align		4
.L_57:
        /*00b4*/ 	.byte	0x04, 0x36
        /*00b6*/ 	.short	(.L_59 - .L_58)
.L_58:
        /*00b8*/ 	.word	0x00000008
.L_59:


//--------------------- .nv.info._ZN7adaattn7kernels8adaptive22low_rank_output_kernelIfEEvPKT_S5_PS3_iiiii --------------------------
	.section	.nv.info._ZN7adaattn7kernels8adaptive22low_rank_output_kernelIfEEvPKT_S5_PS3_iiiii,"",@"SHT_CUDA_INFO"
	.sectionflags	@""
	.align	4


	//----- nvinfo : EIATTR_CUDA_API_VERSION
	.align		4
        /*0000*/ 	.byte	0x04, 0x37
        /*0002*/ 	.short	(.L_61 - .L_60)
.L_60:
        /*0004*/ 	.word	0x00000082


	//----- nvinfo : EIATTR_KPARAM_INFO
	.align		4
.L_61:
        /*0008*/ 	.byte	0x04, 0x17
        /*000a*/ 	.short	(.L_63 - .L_62)
.L_62:
        /*000c*/ 	.word	0x00000000
        /*0010*/ 	.short	0x0007
        /*0012*/ 	.short	0x0028
        /*0014*/ 	.byte	0x00, 0xf0, 0x11, 0x00


	//----- nvinfo : EIATTR_KPARAM_INFO
	.align		4
.L_63:
        /*0018*/ 	.byte	0x04, 0x17
        /*001a*/ 	.short	(.L_65 - .L_64)
.L_64:
        /*001c*/ 	.word	0x00000000
        /*0020*/ 	.short	0x0006
        /*0022*/ 	.short	0x0024
        /*0024*/ 	.byte	0x00, 0xf0, 0x11, 0x00


	//----- nvinfo : EIATTR_KPARAM_INFO
	.align		4
.L_65:
        /*0028*/ 	.byte	0x04, 0x17
        /*002a*/ 	.short	(.L_67 - .L_66)
.L_66:
        /*002c*/ 	.word	0x00000000
        /*0030*/ 	.short	0x0005
        /*0032*/ 	.short	0x0020
        /*0034*/ 	.byte	0x00, 0xf0, 0x11, 0x00


	//----- nvinfo : EIATTR_KPARAM_INFO
	.align		4
.L_67:
        /*0038*/ 	.byte	0x04, 0x17
        /*003a*/ 	.short	(.L_69 - .L_68)
.L_68:
        /*003c*/ 	.word	0x00000000
        /*0040*/ 	.short	0x0004
        /*0042*/ 	.short	0x001c
        /*0044*/ 	.byte	0x00, 0xf0, 0x11, 0x00


	//----- nvinfo : EIATTR_KPARAM_INFO
	.align		4
.L_69:
        /*0048*/ 	.byte	0x04, 0x17
        /*004a*/ 	.short	(.L_71 - .L_70)
.L_70:
        /*004c*/ 	.word	0x00000000
        /*0050*/ 	.short	0x0003
        /*0052*/ 	.short	0x0018
        /*0054*/ 	.byte	0x00, 0xf0, 0x11, 0x00


	//----- nvinfo : EIATTR_KPARAM_INFO
	.align		4
.L_71:
        /*0058*/ 	.byte	0x04, 0x17
        /*005a*/ 	.short	(.L_73 - .L_72)
.L_72:
        /*005c*/ 	.word	0x00000000
        /*0060*/ 	.short	0x0002
        /*0062*/ 	.short	0x0010
        /*0064*/ 	.byte	0x00, 0xf5, 0x21, 0x00


	//----- nvinfo : EIATTR_KPARAM_INFO
	.align		4
.L_73:
        /*0068*/ 	.byte	0x04, 0x17
        /*006a*/ 	.short	(.L_75 - .L_74)
.L_74:
        /*006c*/ 	.word	0x00000000
        /*0070*/ 	.short	0x0001
        /*0072*/ 	.short	0x0008
        /*0074*/ 	.byte	0x00, 0xf5, 0x21, 0x00


	//----- nvinfo : EIATTR_KPARAM_INFO
	.align		4
.L_75:
        /*0078*/ 	.byte	0x04, 0x17
        /*007a*/ 	.short	(.L_77 - .L_76)
.L_76:
        /*007c*/ 	.word	0x00000000
        /*0080*/ 	.short	0x0000
        /*0082*/ 	.short	0x0000
        /*0084*/ 	.byte	0x00, 0xf5, 0x21, 0x00


	//----- nvinfo : EIATTR_SPARSE_MMA_MASK
	.align		4
.L_77:
        /*0088*/ 	.byte	0x03, 0x50
        /*008a*/ 	.short	0x0000


	//----- nvinfo : EIATTR_MAXREG_COUNT
	.align		4
        /*008c*/ 	.byte	0x03, 0x1b
        /*008e*/ 	.short	0x00ff


	//----- nvinfo : EIATTR_MERCURY_ISA_VERSION
	.align		4
        /*0090*/ 	.byte	0x03, 0x5f
        /*0092*/ 	.short	0x0101


	//----- nvinfo : EIATTR_VRC_CTA_INIT_COUNT
	.align		4
        /*0094*/ 	.byte	0x02, 0x4a
	.zero		1
	.zero		1


	//----- nvinfo : EIATTR_EXIT_INSTR_OFFSETS
	.align		4
        /*0098*/ 	.byte	0x04, 0x1c
        /*009a*/ 	.short	(.L_79 - .L_78)


	//   ....[0]....
.L_78:
        /*009c*/ 	.word	0x000002b0


	//   ....[1]....
        /*00a0*/ 	.word	0x00000e30


	//----- nvinfo : EIATTR_CBANK_PARAM_SIZE
	.align		4
.L_79:
        /*00a4*/ 	.byte	0x03, 0x19
        /*00a6*/ 	.short	0x002c


	//----- nvinfo : EIATTR_PARAM_CBANK
	.align		4
        /*00a8*/ 	.byte	0x04, 0x0a
        /*00aa*/ 	.short	(.L_81 - .L_80)
	.align		4
.L_80:
        /*00ac*/ 	.word	index@(.nv.constant0._ZN7adaattn7kernels8adaptive22low_rank_output_kernelIfEEvPKT_S5_PS3_iiiii)
        /*00b0*/ 	.short	0x0380
        /*00b2*/ 	.short	0x002c


	//----- nvinfo : EIATTR_SW_WAR
	.align		4
.L_81:
        /*00b4*/ 	.byte	0x04, 0x36
        /*00b6*/ 	.short	(.L_83 - .L_82)
.L_82:
        /*00b8*/ 	.word	0x00000008
.L_83:


//--------------------- .nv.info._ZN7adaattn7kernels8adaptive21low_rank_score_kernelI6__halfEEvPKT_S6_PS4_iiiiif --------------------------
	.section	.nv.info._ZN7adaattn7kernels8adaptive21low_rank_score_kernelI6__halfEEvPKT_S6_PS4_iiiiif,"",@"SHT_CUDA_INFO"
	.sectionflags	@""
	.align	4


	//----- nvinfo : EIATTR_CUDA_API_VERSION
	.align		4
        /*0000*/ 	.byte	0x04, 0x37
        /*0002*/ 	.short	(.L_85 - .L_84)
.L_84:
        /*0004*/ 	.word	0x00000082


	//----- nvinfo : EIATTR_KPARAM_INFO
	.align		4
.L_85:
        /*0008*/ 	.byte	0x04, 0x17
        /*000a*/ 	.short	(.L_87 - .L_86)
.L_86:
        /*000c*/ 	.word	0x00000000
        /*0010*/ 	.short	0x0008
        /*0012*/ 	.short	0x002c
        /*0014*/ 	.byte	0x00, 0xf0, 0x11, 0x00


	//----- nvinfo : EIATTR_KPARAM_INFO
	.align		4
.L_87:
        /*0018*/ 	.byte	0x04, 0x17
        /*001a*/ 	.short	(.L_89 - .L_88)
.L_88:
        /*001c*/ 	.word	0x00000000
        /*0020*/ 	.short	0x0007
        /*0022*/ 	.short	0x0028
        /*0024*/ 	.byte	0x00, 0xf0, 0x11, 0x00


	//----- nvinfo : EIATTR_KPARAM_INFO
	.align		4
.L_89:
        /*0028*/ 	.byte	0x04, 0x17
        /*002a*/ 	.short	(.L_91 - .L_90)
.L_90:
        /*002c*/ 	.word	0x00000000
        /*0030*/ 	.short	0x0006
        /*0032*/ 	.short	0x0024
        /*0034*/ 	.byte	0x00, 0xf0, 0x11, 0x00


	//----- nvinfo : EIATTR_KPARAM_INFO
	.align		4
.L_91:
        /*0038*/ 	.byte	0x04, 0x17
        /*003a*/ 	.short	(.L_93 - .L_92)
.L_92:
        /*003c*/ 	.word	0x00000000
        /*0040*/ 	.short	0x0005
        /*0042*/ 	.short	0x0020
        /*0044*/ 	.byte	0x00, 0xf0, 0x11, 0x00


	//----- nvinfo : EIATTR_KPARAM_INFO
	.align		4
.L_93:
        /*0048*/ 	.byte	0x04, 0x17
        /*004a*/ 	.short	(.L_95 - .L_94)
.L_94:
        /*004c*/ 	.word	0x00000000
        /*0050*/ 	.short	0x0004
        /*0052*/ 	.short	0x001c
        /*0054*/ 	.byte	0x00, 0xf0, 0x11, 0x00


	//----- nvinfo : EIATTR_KPARAM_INFO
	.align		4
.L_95:
        /*0058*/ 	.byte	0x04, 0x17
        /*005a*/ 	.short	(.L_97 - .L_96)
.L_96:
        /*005c*/ 	.word	0x00000000
        /*0060*/ 	.short	0x0003
        /*0062*/ 	.short	0x0018
        /*0064*/ 	.byte	0x00, 0xf0, 0x11, 0x00


	//----- nvinfo : EIATTR_KPARAM_INFO
	.align		4
.L_97:
        /*0068*/ 	.byte	0x04, 0x17
        /*006a*/ 	.short	(.L_99 - .L_98)
.L_98:
        /*006c*/ 	.word	0x00000000
        /*0070*/ 	.short	0x0002
        /*0072*/ 	.short	0x0010
        /*0074*/ 	.byte	0x00, 0xf5, 0x21, 0x00


	//----- nvinfo : EIATTR_KPARAM_INFO
	.align		4
.L_99:
        /*0078*/ 	.byte	0x04, 0x17
        /*007a*/ 	.short	(.L_101 - .L_100)
.L_100:
        /*007c*/ 	.word	0x00000000
        /*0080*/ 	.short	0x0001
        /*0082*/ 	.short	0x0008
        /*0084*/ 	.byte	0x00, 0xf5, 0x21, 0x00


	//----- nvinfo : EIATTR_KPARAM_INFO
	.align		4
.L_101:
        /*0088*/ 	.byte	0x04, 0x17
        /*008a*/ 	.short	(.L_103 - .L_102)
.L_102:
        /*008c*/ 	.word	0x00000000
        /*0090*/ 	.short	0x0000
        /*0092*/ 	.short	0x0000
        /*0094*/ 	.byte	0x00, 0xf5, 0x21, 0x00


	//----- nvinfo : EIATTR_SPARSE_MMA_MASK
	.align		4
.L_103:
        /*0098*/ 	.byte	0x03, 0x50
        /*009a*/ 	.short	0x0000


	//----- nvinfo : EIATTR_MAXREG_COUNT
	.align		4
        /*009c*/ 	.byte	0x03, 0x1b
        /*009e*/ 	.short	0x00ff


	//----- nvinfo : EIATTR_MERCURY_ISA_VERSION
	.align		4
        /*00a0*/ 	.byte	0x03, 0x5f
        /*00a2*/ 	.short	0x0101


	//----- nvinfo : EIATTR_VRC_CTA_INIT_COUNT
	.align		4
        /*00a4*/ 	.byte	0x02, 0x4a
	.zero		1
	.zero		1


	//----- nvinfo : EIATTR_EXIT_INSTR_OFFSETS
	.align		4
        /*00a8*/ 	.byte	0x04, 0x1c
        /*00aa*/ 	.short	(.L_105 - .L_104)


	//   ....[0]....
.L_104:
        /*00ac*/ 	.word	0x000001e0


	//   ....[1]....
        /*00b0*/ 	.word	0x000010d0


	//----- nvinfo : EIATTR_CBANK_PARAM_SIZE
	.align		4
.L_105:
        /*00b4*/ 	.byte	0x03, 0x19
        /*00b6*/ 	.short	0x0030


	//----- nvinfo : EIATTR_PARAM_CBANK
	.align		4
        /*00b8*/ 	.byte	0x04, 0x0a
        /*00ba*/ 	.short	(.L_107 - .L_106)
	.align		4
.L_106:
        /*00bc*/ 	.word	index@(.nv.constant0._ZN7adaattn7kernels8adaptive21low_rank_score_kernelI6__halfEEvPKT_S6_PS4_iiiiif)
        /*00c0*/ 	.short	0x0380
        /*00c2*/ 	.short	0x0030


	//----- nvinfo : EIATTR_SW_WAR
	.align		4
.L_107:
        /*00c4*/ 	.byte	0x04, 0x36
        /*00c6*/ 	.short	(.L_109 - .L_108)
.L_108:
        /*00c8*/ 	.word	0x00000008
.L_109:


//--------------------- .nv.info._ZN7adaattn7kernels8adaptive21low_rank_score_kernelIfEEvPKT_S5_PS3_iiiiif --------------------------
	.section	.nv.info._ZN7adaattn7kernels8adaptive21low_rank_score_kernelIfEEvPKT_S5_PS3_iiiiif,"",@"SHT_CUDA_INFO"
	.sectionflags	@""
	.align	4


	//----- nvinfo : EIATTR_CUDA_API_VERSION
	.align		4
        /*0000*/ 	.byte	0x04, 0x37
        /*0002*/ 	.short	(.L_111 - .L_110)
.L_110:
        /*0004*/ 	.word	0x00000082


	//----- nvinfo : EIATTR_KPARAM_INFO
	.align		4
.L_111:
        /*0008*/ 	.byte	0x04, 0x17
        /*000a*/ 	.short	(.L_113 - .L_112)
.L_112:
        /*000c*/ 	.word	0x00000000
        /*0010*/ 	.short	0x0008
        /*0012*/ 	.short	0x002c
        /*0014*/ 	.byte	0x00, 0xf0, 0x11, 0x00


	//----- nvinfo : EIATTR_KPARAM_INFO
	.align		4
.L_113:
        /*0018*/ 	.byte	0x04, 0x17
        /*001a*/ 	.short	(.L_115 - .L_114)
.L_114:
        /*001c*/ 	.word	0x00000000
        /*0020*/ 	.short	0x0007
        /*0022*/ 	.short	0x0028
        /*0024*/ 	.byte	0x00, 0xf0, 0x11, 0x00


	//----- nvinfo : EIATTR_KPARAM_INFO
	.align		4
.L_115:
        /*0028*/ 	.byte	0x04, 0x17
        /*002a*/ 	.short	(.L_117 - .L_116)
.L_116:
        /*002c*/ 	.word	0x00000000
        /*0030*/ 	.short	0x0006
        /*0032*/ 	.short	0x0024
        /*0034*/ 	.byte	0x00, 0xf0, 0x11, 0x00


	//----- nvinfo : EIATTR_KPARAM_INFO
	.align		4
.L_117:
        /*0038*/ 	.byte	0x04, 0x17
        /*003a*/ 	.short	(.L_119 - .L_118)
.L_118:
        /*003c*/ 	.word	0x00000000
        /*0040*/ 	.short	0x0005
        /*0042*/ 	.short	0x0020
        /*0044*/ 	.byte	0x00, 0xf0, 0x11, 0x00


	//----- nvinfo : EIATTR_KPARAM_INFO
	.align		4
.L_119:
        /*0048*/ 	.byte	0x04, 0x17
        /*004a*/ 	.short	(.L_121 - .L_120)
.L_120:
        /*004c*/ 	.word	0x00000000
        /*0050*/ 	.short	0x0004
        /*0052*/ 	.short	0x001c
        /*0054*/ 	.byte	0x00, 0xf0, 0x11, 0x00


	//----- nvinfo : EIATTR_KPARAM_INFO
	.align		4
.L_121:
        /*0058*/ 	.byte	0x04, 0x17
        /*005a*/ 	.short	(.L_123 - .L_122)
.L_122:
        /*005c*/ 	.word	0x00000000
        /*0060*/ 	.short	0x0003
        /*0062*/ 	.short	0x0018
        /*0064*/ 	.byte	0x00, 0xf0, 0x11, 0x00


	//----- nvinfo : EIATTR_KPARAM_INFO
	.align		4
.L_123:
        /*0068*/ 	.byte	0x04, 0x17
        /*006a*/ 	.short	(.L_125 - .L_124)
.L_124:
        /*006c*/ 	.word	0x00000000
        /*0070*/ 	.short	0x0002
        /*0072*/ 	.short	0x0010
        /*0074*/ 	.byte	0x00, 0xf5, 0x21, 0x00


	//----- nvinfo : EIATTR_KPARAM_INFO
	.align		4
.L_125:
        /*0078*/ 	.byte	0x04, 0x17
        /*007a*/ 	.short	(.L_127 - .L_126)
.L_126:
        /*007c*/ 	.word	0x00000000
        /*0080*/ 	.short	0x0001
        /*0082*/ 	.short	0x0008
        /*0084*/ 	.byte	0x00, 0xf5, 0x21, 0x00


	//----- nvinfo : EIATTR_KPARAM_INFO
	.align		4
.L_127:
        /*0088*/ 	.byte	0x04, 0x17
        /*008a*/ 	.short	(.L_129 - .L_128)
.L_128:
        /*008c*/ 	.word	0x00000000
        /*0090*/ 	.short	0x0000
        /*0092*/ 	.short	0x0000
        /*0094*/ 	.byte	0x00, 0xf5, 0x21, 0x00


	//----- nvinfo : EIATTR_SPARSE_MMA_MASK
	.align		4
.L_129:
        /*0098*/ 	.byte	0x03, 0x50
        /*009a*/ 	.short	0x0000


	//----- nvinfo : EIATTR_MAXREG_COUNT
	.align		4
        /*009c*/ 	.byte	0x03, 0x1b
        /*009e*/ 	.short	0x00ff


	//----- nvinfo : EIATTR_MERCURY_ISA_VERSION
	.align		4
        /*00a0*/ 	.byte	0x03, 0x5f
        /*00a2*/ 	.short	0x0101


	//----- nvinfo : EIATTR_VRC_CTA_INIT_COUNT
	.align		4
        /*00a4*/ 	.byte	0x02, 0x4a
	.zero		1
	.zero		1


	//----- nvinfo : EIATTR_EXIT_INSTR_OFFSETS
	.align		4
        /*00a8*/ 	.byte	0x04, 0x1c
        /*00aa*/ 	.short	(.L_131 - .L_130)


	//   ....[0]....
.L_130:
        /*00ac*/ 	.word	0x000001e0


	//   ....[1]....
        /*00b0*/ 	.word	0x00000d20


	//----- nvinfo : EIATTR_CBANK_PARAM_SIZE
	.align		4
.L_131:
        /*00b4*/ 	.byte	0x03, 0x19
        /*00b6*/ 	.short	0x0030


	//----- nvinfo : EIATTR_PARAM_CBANK
	.align		4
        /*00b8*/ 	.byte	0x04, 0x0a
        /*00ba*/ 	.short	(.L_133 - .L_132)
	.align		4
.L_132:
        /*00bc*/ 	.word	index@(.nv.constant0._ZN7adaattn7kernels8adaptive21low_rank_score_kernelIfEEvPKT_S5_PS3_iiiiif)
        /*00c0*/ 	.short	0x0380
        /*00c2*/ 	.short	0x0030


	//----- nvinfo : EIATTR_SW_WAR
	.align		4
.L_133:
        /*00c4*/ 	.byte	0x04, 0x36
        /*00c6*/ 	.short	(.L_135 - .L_134)
.L_134:
        /*00c8*/ 	.word	0x00000008
.L_135:


//--------------------- .nv.info._ZN7adaattn7kernels8adaptive26low_rank_projection_kernelI6__halfEEvPKT_S6_PS4_iiiii --------------------------
	.section	.nv.info._ZN7adaattn7kernels8adaptive26low_rank_projection_kernelI6__halfEEvPKT_S6_PS4_iiiii,"",@"SHT_CUDA_INFO"
	.sectionflags	@""
	.align	4


	//----- nvinfo : EIATTR_CUDA_API_VERSION
	.align		4
        /*0000*/ 	.byte	0x04, 0x37
        /*0002*/ 	.short	(.L_137 - .L_136)
.L_136:
        /*0004*/ 	.word	0x00000082


	//----- nvinfo : EIATTR_KPARAM_INFO
	.align		4
.L_137:
        /*0008*/ 	.byte	0x04, 0x17
        /*000a*/ 	.short	(.L_139 - .L_138)
.L_138:
        /*000c*/ 	.word	0x00000000
        /*0010*/ 	.short	0x0007
        /*0012*/ 	.short	0x0028
        /*0014*/ 	.byte	0x00, 0xf0, 0x11, 0x00


	//----- nvinfo : EIATTR_KPARAM_INFO
	.align		4
.L_139:
        /*0018*/ 	.byte	0x04, 0x17
        /*001a*/ 	.short	(.L_141 - .L_140)
.L_140:
        /*001c*/ 	.word	0x00000000
        /*0020*/ 	.short	0x0006
        /*0022*/ 	.short	0x0024
        /*0024*/ 	.byte	0x00, 0xf0, 0x11, 0x00


	//----- nvinfo : EIATTR_KPARAM_INFO
	.align		4
.L_141:
        /*0028*/ 	.byte	0x04, 0x17
        /*002a*/ 	.short	(.L_143 - .L_142)
.L_142:
        /*002c*/ 	.word	0x00000000
        /*0030*/ 	.short	0x0005
        /*0032*/ 	.short	0x0020
        /*0034*/ 	.byte	0x00, 0xf0, 0x11, 0x00


	//----- nvinfo : EIATTR_KPARAM_INFO
	.align		4
.L_143:
        /*0038*/ 	.byte	0x04, 0x17
        /*003a*/ 	.short	(.L_145 - .L_144)
.L_144:
        /*003c*/ 	.word	0x00000000
        /*0040*/ 	.short	0x0004
        /*0042*/ 	.short	0x001c
        /*0044*/ 	.byte	0x00, 0xf0, 0x11, 0x00


	//----- nvinfo : EIATTR_KPARAM_INFO
	.align		4
.L_145:
        /*0048*/ 	.byte	0x04, 0x17
        /*004a*/ 	.short	(.L_147 - .L_146)
.L_146:
        /*004c*/ 	.word	0x00000000
        /*0050*/ 	.short	0x0003
        /*0052*/ 	.short	0x0018
        /*0054*/ 	.byte	0x00, 0xf0, 0x11, 0x00


	//----- nvinfo : EIATTR_KPARAM_INFO
	.align		4
.L_147:
        /*0058*/ 	.byte	0x04, 0x17
        /*005a*/ 	.short	(.L_149 - .L_148)
.L_148:
        /*005c*/ 	.word	0x00000000
        /*0060*/ 	.short	0x0002
        /*0062*/ 	.short	0x0010
        /*0064*/ 	.byte	0x00, 0xf5, 0x21, 0x00


	//----- nvinfo : EIATTR_KPARAM_INFO
	.align		4
.L_149:
        /*0068*/ 	.byte	0x04, 0x17
        /*006a*/ 	.short	(.L_151 - .L_150)
.L_150:
        /*006c*/ 	.word	0x00000000
        /*0070*/ 	.short	0x0001
        /*0072*/ 	.short	0x0008
        /*0074*/ 	.byte	0x00, 0xf5, 0x21, 0x00


	//----- nvinfo : EIATTR_KPARAM_INFO
	.align		4
.L_151:
        /*0078*/ 	.byte	0x04, 0x17
        /*007a*/ 	.short	(.L_153 - .L_152)
.L_152:
        /*007c*/ 	.word	0x00000000
        /*0080*/ 	.short	0x0000
        /*0082*/ 	.short	0x0000
        /*0084*/ 	.byte	0x00, 0xf5, 0x21, 0x00


	//----- nvinfo : EIATTR_SPARSE_MMA_MASK
	.align		4
.L_153:
        /*0088*/ 	.byte	0x03, 0x50
        /*008a*/ 	.short	0x0000


	//----- nvinfo : EIATTR_MAXREG_COUNT
	.align		4
        /*008c*/ 	.byte	0x03, 0x1b
        /*008e*/ 	.short	0x00ff


	//----- nvinfo : EIATTR_NUM_BARRIERS
	.align		4
        /*0090*/ 	.byte	0x02, 0x4c
        /*0092*/ 	.byte	0x01
	.zero		1


	//----- nvinfo : EIATTR_MERCURY_ISA_VERSION
	.align		4
        /*0094*/ 	.byte	0x03, 0x5f
        /*0096*/ 	.short	0x0101


	//----- nvinfo : EIATTR_VRC_CTA_INIT_COUNT
	.align		4
        /*0098*/ 	.byte	0x02, 0x4a
	.zero		1
	.zero		1


	//----- nvinfo : EIATTR_EXIT_INSTR_OFFSETS
	.align		4
        /*009c*/ 	.byte	0x04, 0x1c
        /*009e*/ 	.short	(.L_155 - .L_154)


	//   ....[0]....
.L_154:
        /*00a0*/ 	.word	0x00000110


	//   ....[1]....
        /*00a4*/ 	.word	0x00000650


	//----- nvinfo : EIATTR_CRS_STACK_SIZE
	.align		4
.L_155:
        /*00a8*/ 	.byte	0x04, 0x1e
        /*00aa*/ 	.short	(.L_157 - .L_156)
.L_156:
        /*00ac*/ 	.word	0x00000000


	//----- nvinfo : EIATTR_CBANK_PARAM_SIZE
	.align		4
.L_157:
        /*00b0*/ 	.byte	0x03, 0x19
        /*00b2*/ 	.short	0x002c


	//----- nvinfo : EIATTR_PARAM_CBANK
	.align		4
        /*00b4*/ 	.byte	0x04, 0x0a
        /*00b6*/ 	.short	(.L_159 - .L_158)
	.align		4
.L_158:
        /*00b8*/ 	.word	index@(.nv.constant0._ZN7adaattn7kernels8adaptive26low_rank_projection_kernelI6__halfEEvPKT_S6_PS4_iiiii)
        /*00bc*/ 	.short	0x0380
        /*00be*/ 	.short	0x002c


	//----- nvinfo : EIATTR_SW_WAR
	.align		4
.L_159:
        /*00c0*/ 	.byte	0x04, 0x36
        /*00c2*/ 	.short	(.L_161 - .L_160)
.L_160:
        /*00c4*/ 	.word	0x00000008
.L_161:


//--------------------- .nv.info._ZN7adaattn7kernels8adaptive26low_rank_projection_kernelIfEEvPKT_S5_PS3_iiiii --------------------------
	.section	.nv.info._ZN7adaattn7kernels8adaptive26low_rank_projection_kernelIfEEvPKT_S5_PS3_iiiii,"",@"SHT_CUDA_INFO"
	.sectionflags	@""
	.align	4


	//----- nvinfo : EIATTR_CUDA_API_VERSION
	.align		4
        /*0000*/ 	.byte	0x04, 0x37
        /*0002*/ 	.short	(.L_163 - .L_162)
.L_162:
        /*0004*/ 	.word	0x00000082


	//----- nvinfo : EIATTR_KPARAM_INFO
	.align		4
.L_163:
        /*0008*/ 	.byte	0x04, 0x17
        /*000a*/ 	.short	(.L_165 - .L_164)
.L_164:
        /*000c*/ 	.word	0x00000000
        /*0010*/ 	.short	0x0007
        /*0012*/ 	.short	0x0028
        /*0014*/ 	.byte	0x00, 0xf0, 0x11, 0x00


	//----- nvinfo : EIATTR_KPARAM_INFO
	.align		4
.L_165:
        /*0018*/ 	.byte	0x04, 0x17
        /*001a*/ 	.short	(.L_167 - .L_166)
.L_166:
        /*001c*/ 	.word	0x00000000
        /*0020*/ 	.short	0x0006
        /*0022*/ 	.short	0x0024
        /*0024*/ 	.byte	0x00, 0xf0, 0x11, 0x00


	//----- nvinfo : EIATTR_KPARAM_INFO
	.align		4
.L_167:
        /*0028*/ 	.byte	0x04, 0x17
        /*002a*/ 	.short	(.L_169 - .L_168)
.L_168:
        /*002c*/ 	.word	0x00000000
        /*0030*/ 	.short	0x0005
        /*0032*/ 	.short	0x0020
        /*0034*/ 	.byte	0x00, 0xf0, 0x11, 0x00


	//----- nvinfo : EIATTR_KPARAM_INFO
	.align		4
.L_169:
        /*0038*/ 	.byte	0x04, 0x17
        /*003a*/ 	.short	(.L_171 - .L_170)
.L_170:
        /*003c*/ 	.word	0x00000000
        /*0040*/ 	.short	0x0004
        /*0042*/ 	.short	0x001c
        /*0044*/ 	.byte	0x00, 0xf0, 0x11, 0x00


	//----- nvinfo : EIATTR_KPARAM_INFO
	.align		4
.L_171:
        /*0048*/ 	.byte	0x04, 0x17
        /*004a*/ 	.short	(.L_173 - .L_172)
.L_172:
        /*004c*/ 	.word	0x00000000
        /*0050*/ 	.short	0x0003
        /*0052*/ 	.short	0x0018
        /*0054*/ 	.byte	0x00, 0xf0, 0x11, 0x00


	//----- nvinfo : EIATTR_KPARAM_INFO
	.align		4
.L_173:
        /*0058*/ 	.byte	0x04, 0x17
        /*005a*/ 	.short	(.L_175 - .L_174)
.L_174:
        /*005c*/ 	.word	0x00000000
        /*0060*/ 	.short	0x0002
        /*0062*/ 	.short	0x0010
        /*0064*/ 	.byte	0x00, 0xf5, 0x21, 0x00


	//----- nvinfo : EIATTR_KPARAM_INFO
	.align		4
.L_175:
        /*0068*/ 	.byte	0x04, 0x17
        /*006a*/ 	.short	(.L_177 - .L_176)
.L_176:
        /*006c*/ 	.word	0x00000000
        /*0070*/ 	.short	0x0001
        /*0072*/ 	.short	0x0008
        /*0074*/ 	.byte	0x00, 0xf5, 0x21, 0x00


	//----- nvinfo : EIATTR_KPARAM_INFO
	.align		4
.L_177:
        /*0078*/ 	.byte	0x04, 0x17
        /*007a*/ 	.short	(.L_179 - .L_178)
.L_178:
        /*007c*/ 	.word	0x00000000
        /*0080*/ 	.short	0x0000
        /*0082*/ 	.short	0x0000
        /*0084*/ 	.byte	0x00, 0xf5, 0x21, 0x00


	//----- nvinfo : EIATTR_SPARSE_MMA_MASK
	.align		4
.L_179:
        /*0088*/ 	.byte	0x03, 0x50
        /*008a*/ 	.short	0x0000


	//----- nvinfo : EIATTR_MAXREG_COUNT
	.align		4
        /*008c*/ 	.byte	0x03, 0x1b
        /*008e*/ 	.short	0x00ff


	//----- nvinfo : EIATTR_NUM_BARRIERS
	.align		4
        /*0090*/ 	.byte	0x02, 0x4c
        /*0092*/ 	.byte	0x01
	.zero		1


	//----- nvinfo : EIATTR_MERCURY_ISA_VERSION
	.align		4
        /*0094*/ 	.byte	0x03, 0x5f
        /*0096*/ 	.short	0x0101


	//----- nvinfo : EIATTR_VRC_CTA_INIT_COUNT
	.align		4
        /*0098*/ 	.byte	0x02, 0x4a
	.zero		1
	.zero		1


	//----- nvinfo : EIATTR_EXIT_INSTR_OFFSETS
	.align		4
        /*009c*/ 	.byte	0x04, 0x1c
        /*009e*/ 	.short	(.L_181 - .L_180)


	//   ....[0]....
.L_180:
        /*00a0*/ 	.word	0x00000110


	//   ....[1]....
        /*00a4*/ 	.word	0x00000620


	//----- nvinfo : EIATTR_CRS_STACK_SIZE
	.align		4
.L_181:
        /*00a8*/ 	.byte	0x04, 0x1e
        /*00aa*/ 	.short	(.L_183 - .L_182)
.L_182:
        /*00ac*/ 	.word	0x00000000


	//----- nvinfo : EIATTR_CBANK_PARAM_SIZE
	.align		4
.L_183:
        /*00b0*/ 	.byte	0x03, 0x19
        /*00b2*/ 	.short	0x002c


	//----- nvinfo : EIATTR_PARAM_CBANK
	.align		4
        /*00b4*/ 	.byte	0x04, 0x0a
        /*00b6*/ 	.short	(.L_185 - .L_184)
	.align		4
.L_184:
        /*00b8*/ 	.word	index@(.nv.constant0._ZN7adaattn7kernels8adaptive26low_rank_projection_kernelIfEEvPKT_S5_PS3_iiiii)
        /*00bc*/ 	.short	0x0380
        /*00be*/ 	.short	0x002c


	//----- nvinfo : EIATTR_SW_WAR
	.align		4
.L_185:
        /*00c0*/ 	.byte	0x04, 0x36
        /*00c2*/ 	.short	(.L_187 - .L_186)
.L_186:
        /*00c4*/ 	.word	0x00000008
.L_187:


//--------------------- .nv.callgraph             --------------------------
	.section	.nv.callgraph,"",@"SHT_CUDA_CALLGRAPH"
	.align	4
	.sectionentsize	8
	.align		4
        /*0000*/ 	.word	0x00000000
	.align		4
        /*0004*/ 	.word	0xffffffff
	.align		4
        /*0008*/ 	.word	0x00000000
	.align		4
        /*000c*/ 	.word	0xfffffffe
	.align		4
        /*0010*/ 	.word	0x00000000
	.align		4
        /*0014*/ 	.word	0xfffffffd
	.align		4
        /*0018*/ 	.word	0x00000000
	.align		4
        /*001c*/ 	.word	0xfffffffc


//--------------------- .text._ZN7adaattn7kernels8adaptive22low_rank_output_kernelI6__halfEEvPKT_S6_PS4_iiiii --------------------------
	.section	.text._ZN7adaattn7kernels8adaptive22low_rank_output_kernelI6__halfEEvPKT_S6_PS4_iiiii,"ax",@progbits
	.align	128
        .global         _ZN7adaattn7kernels8adaptive22low_rank_output_kernelI6__halfEEvPKT_S6_PS4_iiiii
        .type           _ZN7adaattn7kernels8adaptive22low_rank_output_kernelI6__halfEEvPKT_S6_PS4_iiiii,@function
        .size           _ZN7adaattn7kernels8adaptive22low_rank_output_kernelI6__halfEEvPKT_S6_PS4_iiiii,(.L_x_43 - _ZN7adaattn7kernels8adaptive22low_rank_output_kernelI6__halfEEvPKT_S6_PS4_iiiii)
        .other          _ZN7adaattn7kernels8adaptive22low_rank_output_kernelI6__halfEEvPKT_S6_PS4_iiiii,@"STO_CUDA_ENTRY STV_DEFAULT"
_ZN7adaattn7kernels8adaptive22low_rank_output_kernelI6__halfEEvPKT_S6_PS4_iiiii:
.text._ZN7adaattn7kernels8adaptive22low_rank_output_kernelI6__halfEEvPKT_S6_PS4_iiiii:
[----:B------:R-:W-:Y:S08]  /*0000*/  LDC R1, c[0x0][0x37c] ;  /* 0x0000df00ff017b82 */ /* 0x000ff00000000800 */
[----:B------:R-:W0:Y:S01]  /*0010*/  LDC R0, c[0x0][0x3a0] ;  /* 0x0000e800ff007b82 */ /* 0x000e220000000800 */
[----:B------:R-:W1:Y:S01]  /*0020*/  S2R R11, SR_CTAID.Z ;  /* 0x00000000000b7919 */ /* 0x000e620000002700 */
[----:B------:R-:W2:Y:S01]  /*0030*/  LDCU UR6, c[0x0][0x3a4] ;  /* 0x00007480ff0677ac */ /* 0x000ea20008000800 */
[----:B------:R-:W3:Y:S01]  /*0040*/  S2R R9, SR_TID.X ;  /* 0x0000000000097919 */ /* 0x000ee20000002100 */
[----:B------:R-:W4:Y:S04]  /*0050*/  LDCU UR7, c[0x0][0x39c] ;  /* 0x00007380ff0777ac */ /* 0x000f280008000800 */
[----:B------:R-:W5:Y:S01]  /*0060*/  LDC R6, c[0x0][0x364] ;  /* 0x0000d900ff067b82 */ /* 0x000f620000000800 */
[----:B------:R-:W5:Y:S07]  /*0070*/  S2R R7, SR_TID.Y ;  /* 0x0000000000077919 */ /* 0x000f6e0000002200 */
[----:B------:R-:W-:Y:S01]  /*0080*/  S2UR UR5, SR_CTAID.X ;  /* 0x00000000000579c3 */ /* 0x000fe20000002500 */
[----:B0-----:R-:W-:-:S07]  /*0090*/  IABS R13, R0 ;  /* 0x00000000000d7213 */ /* 0x001fce0000000000 */
[----:B------:R-:W5:Y:S01]  /*00a0*/  S2UR UR4, SR_CTAID.Y ;  /* 0x00000000000479c3 */ /* 0x000f620000002600 */
[----:B------:R-:W0:Y:S08]  /*00b0*/  I2F.RP R4, R13 ;  /* 0x0000000d00047306 */ /* 0x000e300000209400 */
[----:B0-----:R-:W0:Y:S02]  /*00c0*/  MUFU.RCP R4, R4 ;  /* 0x0000000400047308 */ /* 0x001e240000001000 */
[----:B0-----:R-:W-:-:S02]  /*00d0*/  IADD3 R2, PT, PT, R4, 0xffffffe, RZ ;  /* 0x0ffffffe04027810 */ /* 0x001fc40007ffe0ff */
[----:B-1----:R-:W-:-:S04]  /*00e0*/  IABS R4, R11 ;  /* 0x0000000b00047213 */ /* 0x002fc80000000000 */
[----:B------:R0:W1:Y:S02]  /*00f0*/  F2I.FTZ.U32.TRUNC.NTZ R3, R2 ;  /* 0x0000000200037305 */ /* 0x000064000021f000 */
[----:B0-----:R-:W-:Y:S01]  /*0100*/  HFMA2 R2, -RZ, RZ, 0, 0 ;  /* 0x00000000ff027431 */ /* 0x001fe200000001ff */
[----:B-1----:R-:W-:-:S05]  /*0110*/  IADD3 R8, PT, PT, RZ, -R3, RZ ;  /* 0x80000003ff087210 */ /* 0x002fca0007ffe0ff */
[----:B------:R-:W-:Y:S02]  /*0120*/  IMAD R5, R8, R13, RZ ;  /* 0x0000000d08057224 */ /* 0x000fe400078e02ff */
[----:B------:R-:W3:Y:S02]  /*0130*/  LDC R8, c[0x0][0x360] ;  /* 0x0000d800ff087b82 */ /* 0x000ee40000000800 */
[----:B------:R-:W-:-:S04]  /*0140*/  IMAD.HI.U32 R2, R3, R5, R2 ;  /* 0x0000000503027227 */ /* 0x000fc800078e0002 */
[----:B-----5:R-:W-:Y:S01]  /*0150*/  IMAD R3, R6, UR4, R7 ;  /* 0x0000000406037c24 */ /* 0x020fe2000f8e0207 */
[----:B------:R-:W-:Y:S01]  /*0160*/  LOP3.LUT R6, R11, R0, RZ, 0x3c, !PT ;  /* 0x000000000b067212 */ /* 0x000fe200078e3cff */
[----:B------:R-:W-:-:S05]  /*0170*/  IMAD.HI.U32 R5, R2, R4, RZ ;  /* 0x0000000402057227 */ /* 0x000fca00078e00ff */
[----:B------:R-:W-:-:S05]  /*0180*/  IADD3 R2, PT, PT, -R5, RZ, RZ ;  /* 0x000000ff05027210 */ /* 0x000fca0007ffe1ff */
[----:B------:R-:W-:-:S05]  /*0190*/  IMAD R4, R13, R2, R4 ;  /* 0x000000020d047224 */ /* 0x000fca00078e0204 */
[----:B------:R-:W-:Y:S01]  /*01a0*/  ISETP.GT.U32.AND P1, PT, R13, R4, PT ;  /* 0x000000040d00720c */ /* 0x000fe20003f24070 */
[----:B---3--:R-:W-:-:S05]  /*01b0*/  IMAD R2, R8, UR5, R9 ;  /* 0x0000000508027c24 */ /* 0x008fca000f8e0209 */
[----:B--2---:R-:W-:-:S04]  /*01c0*/  ISETP.GE.AND P0, PT, R2, UR6, PT ;  /* 0x0000000602007c0c */ /* 0x004fc8000bf06270 */
[----:B----4-:R-:W-:-:S03]  /*01d0*/  ISETP.GE.OR P0, PT, R3, UR7, P0 ;  /* 0x0000000703007c0c */ /* 0x010fc60008706670 */
[----:B------:R-:W-:-:S04]  /*01e0*/  @!P1 IADD3 R4, PT, PT, R4, -R13, RZ ;  /* 0x8000000d04049210 */ /* 0x000fc80007ffe0ff */
[----:B------:R-:W-:-:S06]  /*01f0*/  ISETP.GE.U32.AND P2, PT, R4, R13, PT ;  /* 0x0000000d0400720c */ /* 0x000fcc0003f46070 */
[----:B------:R-:W-:Y:S07]  /*0200*/  @P0 EXIT ;  /* 0x000000000000094d */ /* 0x000fee0003800000 */
[----:B------:R-:W0:Y:S01]  /*0210*/  LDC R4, c[0x0][0x3a8] ;  /* 0x0000ea00ff047b82 */ /* 0x000e220000000800 */
[----:B------:R-:W-:Y:S01]  /*0220*/  ISETP.GE.AND P0, PT, R6, RZ, PT ;  /* 0x000000ff0600720c */ /* 0x000fe20003f06270 */
[----:B------:R-:W1:Y:S01]  /*0230*/  LDCU.64 UR4, c[0x0][0x358] ;  /* 0x00006b00ff0477ac */ /* 0x000e620008000a00 */
[----:B------:R-:W-:Y:S02]  /*0240*/  @!P1 IADD3 R5, PT, PT, R5, 0x1, RZ ;  /* 0x0000000105059810 */ /* 0x000fe40007ffe0ff */
[----:B------:R-:W-:Y:S02]  /*0250*/  ISETP.NE.AND P1, PT, R0, RZ, PT ;  /* 0x000000ff0000720c */ /* 0x000fe40003f25270 */
[----:B------:R-:W-:Y:S02]  /*0260*/  @P2 IADD3 R5, PT, PT, R5, 0x1, RZ ;  /* 0x0000000105052810 */ /* 0x000fe40007ffe0ff */
[----:B------:R-:W-:-:S05]  /*0270*/  MOV R16, RZ ;  /* 0x000000ff00107202 */ /* 0x000fca0000000f00 */
[----:B------:R-:W-:-:S04]  /*0280*/  @!P0 IADD3 R5, PT, PT, -R5, RZ, RZ ;  /* 0x000000ff05058210 */ /* 0x000fc80007ffe1ff */
[----:B------:R-:W-:-:S04]  /*0290*/  @!P1 LOP3.LUT R5, RZ, R0, RZ, 0x33, !PT ;  /* 0x00000000ff059212 */ /* 0x000fc800078e33ff */
[----:B------:R-:W-:Y:S02]  /*02a0*/  IADD3 R7, PT, PT, -R5, RZ, RZ ;  /* 0x000000ff05077210 */ /* 0x000fe40007ffe1ff */
[----:B0-----:R-:W-:-:S03]  /*02b0*/  ISETP.GE.AND P0, PT, R4, 0x1, PT ;  /* 0x000000010400780c */ /* 0x001fc60003f06270 */
[----:B------:R-:W-:-:S10]  /*02c0*/  IMAD R7, R0, R7, R11 ;  /* 0x0000000700077224 */ /* 0x000fd400078e020b */
[----:B-1----:R-:W-:Y:S05]  /*02d0*/  @!P0 BRA `(.L_x_0) ;  /* 0x0000000800e08947 */ /* 0x002fea0003800000 */
[----:B------:R-:W-:Y:S01]  /*02e0*/  ISETP.GE.U32.AND P0, PT, R4, 0x8, PT ;  /* 0x000000080400780c */ /* 0x000fe20003f06070 */
[----:B------:R-:W-:Y:S02]  /*02f0*/  IMAD R11, R11, UR7, R3 ;  /* 0x000000070b0b7c24 */ /* 0x000fe4000f8e0203 */
[----:B------:R-:W-:Y:S02]  /*0300*/  HFMA2 R6, -RZ, RZ, 0, 0 ;  /* 0x00000000ff067431 */ /* 0x000fe400000001ff */
[-C--:B------:R-:W-:Y:S01]  /*0310*/  IMAD R9, R5, R4.reuse, RZ ;  /* 0x0000000405097224 */ /* 0x080fe200078e02ff */
[----:B------:R-:W-:Y:S01]  /*0320*/  MOV R16, RZ ;  /* 0x000000ff00107202 */ /* 0x000fe20000000f00 */
[----:B------:R-:W-:-:S06]  /*0330*/  IMAD R8, R11, R4, RZ ;  /* 0x000000040b087224 */ /* 0x000fcc00078e02ff */
[----:B------:R-:W-:Y:S05]  /*0340*/  @!P0 BRA `(.L_x_1) ;  /* 0x0000000400708947 */ /* 0x000fea0003800000 */
[CC--:B------:R-:W-:Y:S01]  /*0350*/  IMAD R20, R9.reuse, R0.reuse, R0 ;  /* 0x0000000009147224 */ /* 0x0c0fe200078e0200 */
[C---:B------:R-:W-:Y:S01]  /*0360*/  IADD3 R12, PT, PT, R9.reuse, 0x7, RZ ;  /* 0x00000007090c7810 */ /* 0x040fe20007ffe0ff */
[CCC-:B------:R-:W-:Y:S01]  /*0370*/  IMAD R11, R9.reuse, R0.reuse, R7.reuse ;  /* 0x00000000090b7224 */ /* 0x1c0fe200078e0207 */
[C---:B------:R-:W-:Y:S02]  /*0380*/  IADD3 R13, PT, PT, R9.reuse, 0x6, RZ ;  /* 0x00000006090d7810 */ /* 0x040fe40007ffe0ff */
[C---:B------:R-:W-:Y:S01]  /*0390*/  IADD3 R14, PT, PT, R9.reuse, 0x5, RZ ;  /* 0x00000005090e7810 */ /* 0x040fe20007ffe0ff */
[-CC-:B------:R-:W-:Y:S01]  /*03a0*/  IMAD R21, R12, R0.reuse, R7.reuse ;  /* 0x000000000c157224 */ /* 0x180fe200078e0207 */
[----:B------:R-:W-:Y:S01]  /*03b0*/  IADD3 R15, PT, PT, R9, 0x4, RZ ;  /* 0x00000004090f7810 */ /* 0x000fe20007ffe0ff */
[-CC-:B------:R-:W-:Y:S01]  /*03c0*/  IMAD R13, R13, R0.reuse, R7.reuse ;  /* 0x000000000d0d7224 */ /* 0x180fe200078e0207 */
[C---:B------:R-:W-:Y:S01]  /*03d0*/  IADD3 R17, PT, PT, R9.reuse, 0x3, RZ ;  /* 0x0000000309117810 */ /* 0x040fe20007ffe0ff */
[-CC-:B------:R-:W-:Y:S01]  /*03e0*/  IMAD R25, R14, R0.reuse, R7.reuse ;  /* 0x000000000e197224 */ /* 0x180fe200078e0207 */
[----:B------:R-:W-:Y:S01]  /*03f0*/  IADD3 R18, PT, PT, R9, 0x2, RZ ;  /* 0x0000000209127810 */ /* 0x000fe20007ffe0ff */
[--C-:B------:R-:W-:Y:S01]  /*0400*/  IMAD R15, R15, R0, R7.reuse ;  /* 0x000000000f0f7224 */ /* 0x100fe200078e0207 */
[----:B------:R-:W-:Y:S01]  /*0410*/  IADD3 R19, PT, PT, R7, R20, RZ ;  /* 0x0000001407137210 */ /* 0x000fe20007ffe0ff */
[-CC-:B------:R-:W-:Y:S01]  /*0420*/  IMAD R17, R17, R0.reuse, R7.reuse ;  /* 0x0000000011117224 */ /* 0x180fe200078e0207 */
[----:B------:R-:W-:Y:S01]  /*0430*/  LOP3.LUT R10, R4, 0x7ffffff8, RZ, 0xc0, !PT ;  /* 0x7ffffff8040a7812 */ /* 0x000fe200078ec0ff */
[----:B------:R-:W-:Y:S01]  /*0440*/  IMAD R29, R18, R0, R7 ;  /* 0x00000000121d7224 */ /* 0x000fe200078e0207 */
[----:B------:R-:W-:Y:S01]  /*0450*/  MOV R16, RZ ;  /* 0x000000ff00107202 */ /* 0x000fe20000000f00 */
[--C-:B------:R-:W-:Y:S01]  /*0460*/  IMAD R11, R11, UR6, R2.reuse ;  /* 0x000000060b0b7c24 */ /* 0x100fe2000f8e0202 */
[----:B------:R-:W-:Y:S01]  /*0470*/  MOV R6, R8 ;  /* 0x0000000800067202 */ /* 0x000fe20000000f00 */
[--C-:B------:R-:W-:Y:S01]  /*0480*/  IMAD R21, R21, UR6, R2.reuse ;  /* 0x0000000615157c24 */ /* 0x100fe2000f8e0202 */
[----:B------:R-:W-:Y:S01]  /*0490*/  IADD3 R20, PT, PT, -R10, RZ, RZ ;  /* 0x000000ff0a147210 */ /* 0x000fe20007ffe1ff */
[----:B------:R-:W-:-:S02]  /*04a0*/  IMAD R23, R13, UR6, R2 ;  /* 0x000000060d177c24 */ /* 0x000fc4000f8e0202 */
[--C-:B------:R-:W-:Y:S02]  /*04b0*/  IMAD R25, R25, UR6, R2.reuse ;  /* 0x0000000619197c24 */ /* 0x100fe4000f8e0202 */
[--C-:B------:R-:W-:Y:S02]  /*04c0*/  IMAD R24, R15, UR6, R2.reuse ;  /* 0x000000060f187c24 */ /* 0x100fe4000f8e0202 */
[--C-:B------:R-:W-:Y:S02]  /*04d0*/  IMAD R27, R17, UR6, R2.reuse ;  /* 0x00000006111b7c24 */ /* 0x100fe4000f8e0202 */
[--C-:B------:R-:W-:Y:S02]  /*04e0*/  IMAD R29, R29, UR6, R2.reuse ;  /* 0x000000061d1d7c24 */ /* 0x100fe4000f8e0202 */
[----:B------:R-:W-:-:S07]  /*04f0*/  IMAD R22, R19, UR6, R2 ;  /* 0x0000000613167c24 */ /* 0x000fce000f8e0202 */
.L_x_2:
[----:B------:R-:W0:Y:S08]  /*0500*/  LDC.64 R12, c[0x0][0x388] ;  /* 0x0000e200ff0c7b82 */ /* 0x000e300000000a00 */
[----:B------:R-:W1:Y:S01]  /*0510*/  LDC.64 R14, c[0x0][0x380] ;  /* 0x0000e000ff0e7b82 */ /* 0x000e620000000a00 */
[----:B0-----:R-:W-:-:S06]  /*0520*/  IMAD.WIDE R18, R11, 0x2, R12 ;  /* 0x000000020b127825 */ /* 0x001fcc00078e020c */
[----:B------:R-:W2:Y:S01]  /*0530*/  LDG.E.U16.CONSTANT R18, desc[UR4][R18.64] ;  /* 0x0000000412127981 */ /* 0x000ea2000c1e9500 */
[----:B-1----:R-:W-:-:S05]  /*0540*/  IMAD.WIDE R14, R6, 0x2, R14 ;  /* 0x00000002060e7825 */ /* 0x002fca00078e020e */
[----:B------:R-:W3:Y:S04]  /*0550*/  LDG.E.U16.CONSTANT R17, desc[UR4][R14.64] ;  /* 0x000000040e117981 */ /* 0x000ee8000c1e9500 */
[----:B------:R-:W4:Y:S01]  /*0560*/  LDG.E.U16.CONSTANT R28, desc[UR4][R14.64+0x2] ;  /* 0x000002040e1c7981 */ /* 0x000f22000c1e9500 */
[----:B--2---:R-:W-:Y:S02]  /*0570*/  HADD2.F32 R26, -RZ, R18.H0_H0 ;  /* 0x20000012ff1a7230 */ /* 0x004fe40000004100 */
[----:B---3--:R-:W-:-:S05]  /*0580*/  HADD2.F32 R17, -RZ, R17.H0_H0 ;  /* 0x20000011ff117230 */ /* 0x008fca0000004100 */
[----:B------:R-:W-:Y:S01]  /*0590*/  FFMA R26, R17, R26, R16 ;  /* 0x0000001a111a7223 */ /* 0x000fe20000000010 */
[----:B------:R-:W-:-:S06]  /*05a0*/  IMAD.WIDE R16, R22, 0x2, R12 ;  /* 0x0000000216107825 */ /* 0x000fcc00078e020c */
[----:B------:R-:W2:Y:S01]  /*05b0*/  LDG.E.U16.CONSTANT R16, desc[UR4][R16.64] ;  /* 0x0000000410107981 */ /* 0x000ea2000c1e9500 */
[----:B----4-:R-:W-:Y:S02]  /*05c0*/  HADD2.F32 R28, -RZ, R28.H0_H0 ;  /* 0x2000001cff1c7230 */ /* 0x010fe40000004100 */
[----:B------:R-:W-:-:S06]  /*05d0*/  IMAD.WIDE R18, R29, 0x2, R12 ;  /* 0x000000021d127825 */ /* 0x000fcc00078e020c */
[----:B------:R-:W3:Y:S01]  /*05e0*/  LDG.E.U16.CONSTANT R18, desc[UR4][R18.64] ;  /* 0x0000000412127981 */ /* 0x000ee2000c1e9500 */
[----:B--2---:R-:W-:-:S05]  /*05f0*/  HADD2.F32 R17, -RZ, R16.H0_H0 ;  /* 0x20000010ff117230 */ /* 0x004fca0000004100 */
[----:B------:R-:W-:Y:S02]  /*0600*/  FFMA R26, R28, R17, R26 ;  /* 0x000000111c1a7223 */ /* 0x000fe4000000001a */
[----:B------:R-:W2:Y:S01]  /*0610*/  LDG.E.U16.CONSTANT R28, desc[UR4][R14.64+0x4] ;  /* 0x000004040e1c7981 */ /* 0x000ea2000c1e9500 */
[----:B---3--:R-:W-:Y:S02]  /*0620*/  HADD2.F32 R17, -RZ, R18.H0_H0 ;  /* 0x20000012ff117230 */ /* 0x008fe40000004100 */
[----:B--2---:R-:W-:-:S05]  /*0630*/  HADD2.F32 R28, -RZ, R28.H0_H0 ;  /* 0x2000001cff1c7230 */ /* 0x004fca0000004100 */
[----:B------:R-:W-:Y:S01]  /*0640*/  FFMA R26, R28, R17, R26 ;  /* 0x000000111c1a7223 */ /* 0x000fe2000000001a */
[--C-:B------:R-:W-:Y:S01]  /*0650*/  IMAD.WIDE R16, R27, 0x2, R12.reuse ;  /* 0x000000021b107825 */ /* 0x100fe200078e020c */
[----:B------:R-:W2:Y:S05]  /*0660*/  LDG.E.U16.CONSTANT R28, desc[UR4][R14.64+0x6] ;  /* 0x000006040e1c7981 */ /* 0x000eaa000c1e9500 */
[----:B------:R-:W3:Y:S01]  /*0670*/  LDG.E.U16.CONSTANT R16, desc[UR4][R16.64] ;  /* 0x0000000410107981 */ /* 0x000ee2000c1e9500 */
[----:B------:R-:W-:-:S06]  /*0680*/  IMAD.WIDE R18, R24, 0x2, R12 ;  /* 0x0000000218127825 */ /* 0x000fcc00078e020c */
[----:B------:R-:W4:Y:S01]  /*0690*/  LDG.E.U16.CONSTANT R18, desc[UR4][R18.64] ;  /* 0x0000000412127981 */ /* 0x000f22000c1e9500 */
[----:B--2---:R-:W-:Y:S02]  /*06a0*/  HADD2.F32 R28, -RZ, R28.H0_H0 ;  /* 0x2000001cff1c7230 */ /* 0x004fe40000004100 */
[----:B---3--:R-:W-:-:S05]  /*06b0*/  HADD2.F32 R17, -RZ, R16.H0_H0 ;  /* 0x20000010ff117230 */ /* 0x008fca0000004100 */
[----:B------:R-:W-:Y:S02]  /*06c0*/  FFMA R26, R28, R17, R26 ;  /* 0x000000111c1a7223 */ /* 0x000fe4000000001a */
[----:B------:R-:W2:Y:S01]  /*06d0*/  LDG.E.U16.CONSTANT R28, desc[UR4][R14.64+0x8] ;  /* 0x000008040e1c7981 */ /* 0x000ea2000c1e9500 */
[----:B----4-:R-:W-:Y:S02]  /*06e0*/  HADD2.F32 R17, -RZ, R18.H0_H0 ;  /* 0x20000012ff117230 */ /* 0x010fe40000004100 */
[----:B--2---:R-:W-:-:S05]  /*06f0*/  HADD2.F32 R28, -RZ, R28.H0_H0 ;  /* 0x2000001cff1c7230 */ /* 0x004fca0000004100 */
[----:B------:R-:W-:Y:S01]  /*0700*/  FFMA R26, R28, R17, R26 ;  /* 0x000000111c1a7223 */ /* 0x000fe2000000001a */
[--C-:B------:R-:W-:Y:S01]  /*0710*/  IMAD.WIDE R16, R25, 0x2, R12.reuse ;  /* 0x0000000219107825 */ /* 0x100fe200078e020c */
[----:B------:R-:W2:Y:S05]  /*0720*/  LDG.E.U16.CONSTANT R28, desc[UR4][R14.64+0xa] ;  /* 0x00000a040e1c7981 */ /* 0x000eaa000c1e9500 */
[----:B------:R-:W3:Y:S01]  /*0730*/  LDG.E.U16.CONSTANT R16, desc[UR4][R16.64] ;  /* 0x0000000410107981 */ /* 0x000ee2000c1e9500 */
[----:B------:R-:W-:-:S04]  /*0740*/  IMAD.WIDE R18, R23, 0x2, R12 ;  /* 0x0000000217127825 */ /* 0x000fc800078e020c */
[----:B------:R-:W-:Y:S02]  /*0750*/  IMAD.WIDE R12, R21, 0x2, R12 ;  /* 0x00000002150c7825 */ /* 0x000fe400078e020c */
[----:B------:R-:W4:Y:S04]  /*0760*/  LDG.E.U16.CONSTANT R18, desc[UR4][R18.64] ;  /* 0x0000000412127981 */ /* 0x000f28000c1e9500 */
[----:B------:R-:W5:Y:S01]  /*0770*/  LDG.E.U16.CONSTANT R12, desc[UR4][R12.64] ;  /* 0x000000040c0c7981 */ /* 0x000f62000c1e9500 */
[----:B--2---:R-:W-:Y:S02]  /*0780*/  HADD2.F32 R28, -RZ, R28.H0_H0 ;  /* 0x2000001cff1c7230 */ /* 0x004fe40000004100 */
[----:B---3--:R-:W-:Y:S02]  /*0790*/  HADD2.F32 R17, -RZ, R16.H0_H0 ;  /* 0x20000010ff117230 */ /* 0x008fe40000004100 */
[----:B------:R-:W2:Y:S03]  /*07a0*/  LDG.E.U16.CONSTANT R16, desc[UR4][R14.64+0xe] ;  /* 0x00000e040e107981 */ /* 0x000ea6000c1e9500 */
[----:B------:R-:W-:-:S02]  /*07b0*/  FFMA R28, R28, R17, R26 ;  /* 0x000000111c1c7223 */ /* 0x000fc4000000001a */
[----:B------:R-:W3:Y:S01]  /*07c0*/  LDG.E.U16.CONSTANT R26, desc[UR4][R14.64+0xc] ;  /* 0x00000c040e1a7981 */ /* 0x000ee2000c1e9500 */
[----:B------:R-:W-:-:S04]  /*07d0*/  IADD3 R20, PT, PT, R20, 0x8, RZ ;  /* 0x0000000814147810 */ /* 0x000fc80007ffe0ff */
[----:B------:R-:W-:Y:S01]  /*07e0*/  ISETP.NE.AND P0, PT, R20, RZ, PT ;  /* 0x000000ff1400720c */ /* 0x000fe20003f05270 */
[----:B-----5:R-:W-:Y:S01]  /*07f0*/  HADD2.F32 R12, -RZ, R12.H0_H0 ;  /* 0x2000000cff0c7230 */ /* 0x020fe20000004100 */
[----:B------:R-:W-:Y:S01]  /*0800*/  IADD3 R6, PT, PT, R6, 0x8, RZ ;  /* 0x0000000806067810 */ /* 0x000fe20007ffe0ff */
[----:B--2---:R-:W-:Y:S02]  /*0810*/  HADD2.F32 R16, -RZ, R16.H0_H0 ;  /* 0x20000010ff107230 */ /* 0x004fe40000004100 */
[----:B---3--:R-:W-:Y:S02]  /*0820*/  HADD2.F32 R17, -RZ, R26.H0_H0 ;  /* 0x2000001aff117230 */ /* 0x008fe40000004100 */
[----:B----4-:R-:W-:Y:S02]  /*0830*/  HADD2.F32 R26, -RZ, R18.H0_H0 ;  /* 0x20000012ff1a7230 */ /* 0x010fe40000004100 */
[----:B------:R-:W-:-:S03]  /*0840*/  IMAD R18, R0, UR6, RZ ;  /* 0x0000000600127c24 */ /* 0x000fc6000f8e02ff */
[----:B------:R-:W-:Y:S02]  /*0850*/  FFMA R17, R17, R26, R28 ;  /* 0x0000001a11117223 */ /* 0x000fe4000000001c */
[C---:B------:R-:W-:Y:S02]  /*0860*/  LEA R11, R18.reuse, R11, 0x3 ;  /* 0x0000000b120b7211 */ /* 0x040fe400078e18ff */
[----:B------:R-:W-:Y:S01]  /*0870*/  LEA R21, R18, R21, 0x3 ;  /* 0x0000001512157211 */ /* 0x000fe200078e18ff */
[----:B------:R-:W-:Y:S01]  /*0880*/  FFMA R16, R16, R12, R17 ;  /* 0x0000000c10107223 */ /* 0x000fe20000000011 */
[C---:B------:R-:W-:Y:S02]  /*0890*/  LEA R23, R18.reuse, R23, 0x3 ;  /* 0x0000001712177211 */ /* 0x040fe400078e18ff */
[C---:B------:R-:W-:Y:S02]  /*08a0*/  LEA R25, R18.reuse, R25, 0x3 ;  /* 0x0000001912197211 */ /* 0x040fe400078e18ff */
[----:B------:R-:W-:-:S02]  /*08b0*/  LEA R24, R18, R24, 0x3 ;  /* 0x0000001812187211 */ /* 0x000fc400078e18ff */
[C---:B------:R-:W-:Y:S02]  /*08c0*/  LEA R27, R18.reuse, R27, 0x3 ;  /* 0x0000001b121b7211 */ /* 0x040fe400078e18ff */
[C---:B------:R-:W-:Y:S02]  /*08d0*/  LEA R29, R18.reuse, R29, 0x3 ;  /* 0x0000001d121d7211 */ /* 0x040fe400078e18ff */
[----:B------:R-:W-:Y:S01]  /*08e0*/  LEA R22, R18, R22, 0x3 ;  /* 0x0000001612167211 */ /* 0x000fe200078e18ff */
[----:B------:R-:W-:Y:S06]  /*08f0*/  @P0 BRA `(.L_x_2) ;  /* 0xfffffffc00000947 */ /* 0x000fec000383ffff */
[----:B------:R-:W-:-:S07]  /*0900*/  MOV R6, R10 ;  /* 0x0000000a00067202 */ /* 0x000fce0000000f00 */
.L_x_1:
[----:B------:R-:W-:-:S13]  /*0910*/  LOP3.LUT P0, R10, R4, 0x7, RZ, 0xc0, !PT ;  /* 0x00000007040a7812 */ /* 0x000fda000780c0ff */
[----:B------:R-:W-:Y:S05]  /*0920*/  @!P0 BRA `(.L_x_0) ;  /* 0x00000004004c8947 */ /* 0x000fea0003800000 */
[----:B------:R-:W-:Y:S02]  /*0930*/  ISETP.GE.U32.AND P0, PT, R10, 0x4, PT ;  /* 0x000000040a00780c */ /* 0x000fe40003f06070 */
[----:B------:R-:W-:-:S04]  /*0940*/  LOP3.LUT R23, R4, 0x3, RZ, 0xc0, !PT ;  /* 0x0000000304177812 */ /* 0x000fc800078ec0ff */
[----:B------:R-:W-:-:S07]  /*0950*/  ISETP.NE.AND P1, PT, R23, RZ, PT ;  /* 0x000000ff1700720c */ /* 0x000fce0003f25270 */
[----:B------:R-:W-:Y:S06]  /*0960*/  @!P0 BRA `(.L_x_3) ;  /* 0x0000000000988947 */ /* 0x000fec0003800000 */
[----:B------:R-:W0:Y:S01]  /*0970*/  LDC.64 R10, c[0x0][0x380] ;  /* 0x0000e000ff0a7b82 */ /* 0x000e220000000a00 */
[-C--:B------:R-:W-:Y:S02]  /*0980*/  IADD3 R14, PT, PT, R9, R6.reuse, RZ ;  /* 0x00000006090e7210 */ /* 0x080fe40007ffe0ff */
[----:B------:R-:W-:-:S03]  /*0990*/  IADD3 R15, PT, PT, R8, R6, RZ ;  /* 0x00000006080f7210 */ /* 0x000fc60007ffe0ff */
[-C--:B------:R-:W-:Y:S02]  /*09a0*/  IMAD R17, R14, R0.reuse, R7 ;  /* 0x000000000e117224 */ /* 0x080fe400078e0207 */
[----:B------:R-:W1:Y:S02]  /*09b0*/  LDC.64 R12, c[0x0][0x388] ;  /* 0x0000e200ff0c7b82 */ /* 0x000e640000000a00 */
[C---:B------:R-:W-:Y:S01]  /*09c0*/  IMAD R21, R17.reuse, UR6, R2 ;  /* 0x0000000611157c24 */ /* 0x040fe2000f8e0202 */
[----:B------:R-:W-:-:S04]  /*09d0*/  IADD3 R19, PT, PT, R17, R0, RZ ;  /* 0x0000000011137210 */ /* 0x000fc80007ffe0ff */
[----:B------:R-:W-:-:S04]  /*09e0*/  IADD3 R25, PT, PT, R19, R0, RZ ;  /* 0x0000000013197210 */ /* 0x000fc80007ffe0ff */
[----:B------:R-:W-:Y:S01]  /*09f0*/  IADD3 R27, PT, PT, R25, R0, RZ ;  /* 0x00000000191b7210 */ /* 0x000fe20007ffe0ff */
[----:B0-----:R-:W-:-:S04]  /*0a00*/  IMAD.WIDE R10, R15, 0x2, R10 ;  /* 0x000000020f0a7825 */ /* 0x001fc800078e020a */
[----:B------:R-:W-:Y:S01]  /*0a10*/  IMAD R15, R19, UR6, R2 ;  /* 0x00000006130f7c24 */ /* 0x000fe2000f8e0202 */
[----:B------:R-:W2:Y:S01]  /*0a20*/  LDG.E.U16.CONSTANT R17, desc[UR4][R10.64] ;  /* 0x000000040a117981 */ /* 0x000ea2000c1e9500 */
[----:B-1----:R-:W-:-:S03]  /*0a30*/  IMAD.WIDE R20, R21, 0x2, R12 ;  /* 0x0000000215147825 */ /* 0x002fc600078e020c */
[----:B------:R-:W3:Y:S01]  /*0a40*/  LDG.E.U16.CONSTANT R22, desc[UR4][R10.64+0x2] ;  /* 0x000002040a167981 */ /* 0x000ee2000c1e9500 */
[----:B------:R-:W-:-:S03]  /*0a50*/  IMAD R19, R25, UR6, R2 ;  /* 0x0000000619137c24 */ /* 0x000fc6000f8e0202 */
[----:B------:R-:W4:Y:S01]  /*0a60*/  LDG.E.U16.CONSTANT R24, desc[UR4][R10.64+0x4] ;  /* 0x000004040a187981 */ /* 0x000f22000c1e9500 */
[----:B------:R-:W-:-:S03]  /*0a70*/  IMAD.WIDE R14, R15, 0x2, R12 ;  /* 0x000000020f0e7825 */ /* 0x000fc600078e020c */
[----:B------:R-:W5:Y:S01]  /*0a80*/  LDG.E.U16.CONSTANT R20, desc[UR4][R20.64] ;  /* 0x0000000414147981 */ /* 0x000f62000c1e9500 */
[----:B------:R-:W-:Y:S02]  /*0a90*/  IMAD R27, R27, UR6, R2 ;  /* 0x000000061b1b7c24 */ /* 0x000fe4000f8e0202 */
[--C-:B------:R-:W-:Y:S01]  /*0aa0*/  IMAD.WIDE R18, R19, 0x2, R12.reuse ;  /* 0x0000000213127825 */ /* 0x100fe200078e020c */
[----:B------:R-:W4:Y:S03]  /*0ab0*/  LDG.E.U16.CONSTANT R14, desc[UR4][R14.64] ;  /* 0x000000040e0e7981 */ /* 0x000f26000c1e9500 */
[----:B------:R-:W-:Y:S01]  /*0ac0*/  IMAD.WIDE R12, R27, 0x2, R12 ;  /* 0x000000021b0c7825 */ /* 0x000fe200078e020c */
[----:B------:R-:W4:Y:S04]  /*0ad0*/  LDG.E.U16.CONSTANT R25, desc[UR4][R10.64+0x6] ;  /* 0x000006040a197981 */ /* 0x000f28000c1e9500 */
[----:B------:R-:W4:Y:S04]  /*0ae0*/  LDG.E.U16.CONSTANT R18, desc[UR4][R18.64] ;  /* 0x0000000412127981 */ /* 0x000f28000c1e9500 */
[----:B------:R-:W4:Y:S01]  /*0af0*/  LDG.E.U16.CONSTANT R12, desc[UR4][R12.64] ;  /* 0x000000040c0c7981 */ /* 0x000f22000c1e9500 */
[----:B------:R-:W-:Y:S01]  /*0b00*/  IADD3 R6, PT, PT, R6, 0x4, RZ ;  /* 0x0000000406067810 */ /* 0x000fe20007ffe0ff */
[----:B--2---:R-:W-:-:S02]  /*0b10*/  HADD2.F32 R17, -RZ, R17.H0_H0 ;  /* 0x20000011ff117230 */ /* 0x004fc40000004100 */
[----:B---3--:R-:W-:Y:S02]  /*0b20*/  HADD2.F32 R22, -RZ, R22.H0_H0 ;  /* 0x20000016ff167230 */ /* 0x008fe40000004100 */
[----:B-----5:R-:W-:Y:S02]  /*0b30*/  HADD2.F32 R20, -RZ, R20.H0_H0 ;  /* 0x20000014ff147230 */ /* 0x020fe40000004100 */
[----:B----4-:R-:W-:-:S03]  /*0b40*/  HADD2.F32 R21, -RZ, R14.H0_H0 ;  /* 0x2000000eff157230 */ /* 0x010fc60000004100 */
[----:B------:R-:W-:Y:S01]  /*0b50*/  FFMA R17, R17, R20, R16 ;  /* 0x0000001411117223 */ /* 0x000fe20000000010 */
[----:B------:R-:W-:-:S03]  /*0b60*/  HADD2.F32 R24, -RZ, R24.H0_H0 ;  /* 0x20000018ff187230 */ /* 0x000fc60000004100 */
[----:B------:R-:W-:Y:S01]  /*0b70*/  FFMA R17, R22, R21, R17 ;  /* 0x0000001516117223 */ /* 0x000fe20000000011 */
[----:B------:R-:W-:Y:S02]  /*0b80*/  HADD2.F32 R14, -RZ, R18.H0_H0 ;  /* 0x20000012ff0e7230 */ /* 0x000fe40000004100 */
[----:B------:R-:W-:Y:S02]  /*0b90*/  HADD2.F32 R25, -RZ, R25.H0_H0 ;  /* 0x20000019ff197230 */ /* 0x000fe40000004100 */
[----:B------:R-:W-:Y:S02]  /*0ba0*/  HADD2.F32 R16, -RZ, R12.H0_H0 ;  /* 0x2000000cff107230 */ /* 0x000fe40000004100 */
[----:B------:R-:W-:-:S04]  /*0bb0*/  FFMA R14, R24, R14, R17 ;  /* 0x0000000e180e7223 */ /* 0x000fc80000000011 */
[----:B------:R-:W-:-:S07]  /*0bc0*/  FFMA R16, R25, R16, R14 ;  /* 0x0000001019107223 */ /* 0x000fce000000000e */
.L_x_3:
[----:B------:R-:W-:Y:S05]  /*0bd0*/  @!P1 BRA `(.L_x_0) ;  /* 0x0000000000a09947 */ /* 0x000fea0003800000 */
[----:B------:R-:W-:Y:S02]  /*0be0*/  ISETP.NE.AND P0, PT, R23, 0x1, PT ;  /* 0x000000011700780c */ /* 0x000fe40003f05270 */
[----:B------:R-:W-:-:S04]  /*0bf0*/  LOP3.LUT R4, R4, 0x1, RZ, 0xc0, !PT ;  /* 0x0000000104047812 */ /* 0x000fc800078ec0ff */
[----:B------:R-:W-:-:S07]  /*0c00*/  ISETP.NE.U32.AND P1, PT, R4, 0x1, PT ;  /* 0x000000010400780c */ /* 0x000fce0003f25070 */
[----:B------:R-:W-:Y:S06]  /*0c10*/  @!P0 BRA `(.L_x_4) ;  /* 0x0000000000588947 */ /* 0x000fec0003800000 */
[----:B------:R-:W0:Y:S01]  /*0c20*/  LDC.64 R12, c[0x0][0x380] ;  /* 0x0000e000ff0c7b82 */ /* 0x000e220000000a00 */
[-C--:B------:R-:W-:Y:S02]  /*0c30*/  IADD3 R4, PT, PT, R9, R6.reuse, RZ ;  /* 0x0000000609047210 */ /* 0x080fe40007ffe0ff */
[----:B------:R-:W-:-:S03]  /*0c40*/  IADD3 R15, PT, PT, R8, R6, RZ ;  /* 0x00000006080f7210 */ /* 0x000fc60007ffe0ff */
[-C--:B------:R-:W-:Y:S02]  /*0c50*/  IMAD R17, R4, R0.reuse, R7 ;  /* 0x0000000004117224 */ /* 0x080fe400078e0207 */
[----:B------:R-:W1:Y:S03]  /*0c60*/  LDC.64 R10, c[0x0][0x388] ;  /* 0x0000e200ff0a7b82 */ /* 0x000e660000000a00 */
[C---:B------:R-:W-:Y:S01]  /*0c70*/  IADD3 R19, PT, PT, R17.reuse, R0, RZ ;  /* 0x0000000011137210 */ /* 0x040fe20007ffe0ff */
[----:B------:R-:W-:-:S04]  /*0c80*/  IMAD R17, R17, UR6, R2 ;  /* 0x0000000611117c24 */ /* 0x000fc8000f8e0202 */
[----:B------:R-:W-:Y:S02]  /*0c90*/  IMAD R19, R19, UR6, R2 ;  /* 0x0000000613137c24 */ /* 0x000fe4000f8e0202 */
[----:B0-----:R-:W-:-:S05]  /*0ca0*/  IMAD.WIDE R12, R15, 0x2, R12 ;  /* 0x000000020f0c7825 */ /* 0x001fca00078e020c */
[----:B------:R-:W2:Y:S01]  /*0cb0*/  LDG.E.U16.CONSTANT R4, desc[UR4][R12.64] ;  /* 0x000000040c047981 */ /* 0x000ea2000c1e9500 */
[----:B-1----:R-:W-:-:S03]  /*0cc0*/  IMAD.WIDE R14, R17, 0x2, R10 ;  /* 0x00000002110e7825 */ /* 0x002fc600078e020a */
[----:B------:R-:W3:Y:S01]  /*0cd0*/  LDG.E.U16.CONSTANT R18, desc[UR4][R12.64+0x2] ;  /* 0x000002040c127981 */ /* 0x000ee2000c1e9500 */
[----:B------:R-:W-:-:S03]  /*0ce0*/  IMAD.WIDE R10, R19, 0x2, R10 ;  /* 0x00000002130a7825 */ /* 0x000fc600078e020a */
[----:B------:R-:W4:Y:S04]  /*0cf0*/  LDG.E.U16.CONSTANT R14, desc[UR4][R14.64] ;  /* 0x000000040e0e7981 */ /* 0x000f28000c1e9500 */
[----:B------:R-:W5:Y:S01]  /*0d00*/  LDG.E.U16.CONSTANT R10, desc[UR4][R10.64] ;  /* 0x000000040a0a7981 */ /* 0x000f62000c1e9500 */
[----:B------:R-:W-:Y:S01]  /*0d10*/  IADD3 R6, PT, PT, R6, 0x2, RZ ;  /* 0x0000000206067810 */ /* 0x000fe20007ffe0ff */
[----:B--2---:R-:W-:Y:S02]  /*0d20*/  HADD2.F32 R17, -RZ, R4.H0_H0 ;  /* 0x20000004ff117230 */ /* 0x004fe40000004100 */
[----:B---3--:R-:W-:Y:S02]  /*0d30*/  HADD2.F32 R19, -RZ, R18.H0_H0 ;  /* 0x20000012ff137230 */ /* 0x008fe40000004100 */
[----:B----4-:R-:W-:-:S02]  /*0d40*/  HADD2.F32 R4, -RZ, R14.H0_H0 ;  /* 0x2000000eff047230 */ /* 0x010fc40000004100 */
[----:B-----5:R-:W-:-:S03]  /*0d50*/  HADD2.F32 R18, -RZ, R10.H0_H0 ;  /* 0x2000000aff127230 */ /* 0x020fc60000004100 */
[----:B------:R-:W-:-:S04]  /*0d60*/  FFMA R4, R17, R4, R16 ;  /* 0x0000000411047223 */ /* 0x000fc80000000010 */
[----:B------:R-:W-:-:S07]  /*0d70*/  FFMA R16, R19, R18, R4 ;  /* 0x0000001213107223 */ /* 0x000fce0000000004 */
.L_x_4:
[----:B------:R-:W-:Y:S05]  /*0d80*/  @P1 BRA `(.L_x_0) ;  /* 0x0000000000341947 */ /* 0x000fea0003800000 */
[----:B------:R-:W0:Y:S01]  /*0d90*/  LDC.64 R12, c[0x0][0x380] ;  /* 0x0000e000ff0c7b82 */ /* 0x000e220000000a00 */
[----:B------:R-:W-:-:S05]  /*0da0*/  IADD3 R9, PT, PT, R9, R6, RZ ;  /* 0x0000000609097210 */ /* 0x000fca0007ffe0ff */
[----:B------:R-:W-:Y:S01]  /*0db0*/  IMAD R15, R9, R0, R7 ;  /* 0x00000000090f7224 */ /* 0x000fe200078e0207 */
[----:B------:R-:W-:Y:S01]  /*0dc0*/  IADD3 R9, PT, PT, R8, R6, RZ ;  /* 0x0000000608097210 */ /* 0x000fe20007ffe0ff */
[----:B------:R-:W1:Y:S02]  /*0dd0*/  LDC.64 R10, c[0x0][0x388] ;  /* 0x0000e200ff0a7b82 */ /* 0x000e640000000a00 */
[----:B------:R-:W-:Y:S02]  /*0de0*/  IMAD R15, R15, UR6, R2 ;  /* 0x000000060f0f7c24 */ /* 0x000fe4000f8e0202 */
[----:B0-----:R-:W-:-:S06]  /*0df0*/  IMAD.WIDE R12, R9, 0x2, R12 ;  /* 0x00000002090c7825 */ /* 0x001fcc00078e020c */
[----:B------:R-:W2:Y:S01]  /*0e00*/  LDG.E.U16.CONSTANT R12, desc[UR4][R12.64] ;  /* 0x000000040c0c7981 */ /* 0x000ea2000c1e9500 */
[----:B-1----:R-:W-:-:S06]  /*0e10*/  IMAD.WIDE R10, R15, 0x2, R10 ;  /* 0x000000020f0a7825 */ /* 0x002fcc00078e020a */
[----:B------:R-:W3:Y:S01]  /*0e20*/  LDG.E.U16.CONSTANT R10, desc[UR4][R10.64] ;  /* 0x000000040a0a7981 */ /* 0x000ee2000c1e9500 */
[----:B--2---:R-:W-:Y:S02]  /*0e30*/  HADD2.F32 R9, -RZ, R12.H0_H0 ;  /* 0x2000000cff097230 */ /* 0x004fe40000004100 */
[----:B---3--:R-:W-:-:S05]  /*0e40*/  HADD2.F32 R4, -RZ, R10.H0_H0 ;  /* 0x2000000aff047230 */ /* 0x008fca0000004100 */
[----:B------:R-:W-:-:S07]  /*0e50*/  FFMA R16, R9, R4, R16 ;  /* 0x0000000409107223 */ /* 0x000fce0000000010 */
.L_x_0:
[----:B------:R-:W0:Y:S01]  /*0e60*/  LDC.64 R8, c[0x0][0x390] ;  /* 0x0000e400ff087b82 */ /* 0x000e220000000a00 */
[----:B------:R-:W-:Y:S01]  /*0e70*/  IMAD R3, R5, UR7, R3 ;  /* 0x0000000705037c24 */ /* 0x000fe2000f8e0203 */
[----:B------:R-:W-:-:S03]  /*0e80*/  F2FP.F16.F32.PACK_AB R16, RZ, R16 ;  /* 0x00000010ff10723e */ /* 0x000fc600000000ff */
[----:B------:R-:W-:-:S04]  /*0e90*/  IMAD R3, R3, R0, R7 ;  /* 0x0000000003037224 */ /* 0x000fc800078e0207 */
[----:B------:R-:W-:-:S04]  /*0ea0*/  IMAD R3, R3, UR6, R2 ;  /* 0x0000000603037c24 */ /* 0x000fc8000f8e0202 */
[----:B0-----:R-:W-:-:S05]  /*0eb0*/  IMAD.WIDE R2, R3, 0x2, R8 ;  /* 0x0000000203027825 */ /* 0x001fca00078e0208 */
[----:B------:R-:W-:Y:S01]  /*0ec0*/  STG.E.U16 desc[UR4][R2.64], R16 ;  /* 0x0000001002007986 */ /* 0x000fe2000c101504 */
[----:B------:R-:W-:Y:S05]  /*0ed0*/  EXIT ;  /* 0x000000000000794d */ /* 0x000fea0003800000 */
.L_x_5:
[----:B------:R-:W-:-:S00]  /*0ee0*/  BRA `(.L_x_5) ;  /* 0xfffffffc00fc7947 */ /* 0x000fc0000383ffff */
[----:B------:R-:W-:-:S00]  /*0ef0*/  NOP ;  /* 0x0000000000007918 */ /* 0x000fc00000000000 */
        /* <DEDUP_REMOVED lines=8> */
.L_x_43:


//--------------------- .text._ZN7adaattn7kernels8adaptive22low_rank_output_kernelIfEEvPKT_S5_PS3_iiiii --------------------------
	.section	.text._ZN7adaattn7kernels8adaptive22low_rank_output_kernelIfEEvPKT_S5_PS3_iiiii,"ax",@progbits
	.align	128
        .global         _ZN7adaattn7kernels8adaptive22low_rank_output_kernelIfEEvPKT_S5_PS3_iiiii
        .type           _ZN7adaattn7kernels8adaptive22low_rank_output_kernelIfEEvPKT_S5_PS3_iiiii,@function
        .size           _ZN7adaattn7kernels8adaptive22low_rank_output_kernelIfEEvPKT_S5_PS3_iiiii,(.L_x_44 - _ZN7adaattn7kernels8adaptive22low_rank_output_kernelIfEEvPKT_S5_PS3_iiiii)
        .other          _ZN7adaattn7kernels8adaptive22low_rank_output_kernelIfEEvPKT_S5_PS3_iiiii,@"STO_CUDA_ENTRY STV_DEFAULT"
_ZN7adaattn7kernels8adaptive22low_rank_output_kernelIfEEvPKT_S5_PS3_iiiii:
.text._ZN7adaattn7kernels8adaptive22low_rank_output_kernelIfEEvPKT_S5_PS3_iiiii:
[----:B------:R-:W-:Y:S01]  /*0000*/  LDC R1, c[0x0][0x37c] ;  /* 0x0000df00ff017b82 */ /* 0x000fe20000000800 */
[----:B------:R-:W0:Y:S01]  /*0010*/  LDCU UR22, c[0x0][0x3a0] ;  /* 0x00007400ff1677ac */ /* 0x000e220008000800 */
[----:B------:R-:W1:Y:S06]  /*0020*/  S2R R3, SR_CTAID.Z ;  /* 0x0000000000037919 */ /* 0x000e6c0000002700 */
[----:B------:R-:W2:Y:S01]  /*0030*/  S2UR UR8, SR_CTAID.X ;  /* 0x00000000000879c3 */ /* 0x000ea20000002500 */
[----:B------:R-:W-:Y:S01]  /*0040*/  UMOV UR4, URZ ;  /* 0x000000ff00047c82 */ /* 0x000fe20008000000 */
[----:B------:R-:W2:Y:S01]  /*0050*/  S2R R5, SR_TID.X ;  /* 0x0000000000057919 */ /* 0x000ea20000002100 */
[----:B------:R-:W3:Y:S05]  /*0060*/  LDCU UR23, c[0x0][0x3a4] ;  /* 0x00007480ff1777ac */ /* 0x000eea0008000800 */
[----:B------:R-:W-:Y:S01]  /*0070*/  S2UR UR21, SR_CTAID.Z ;  /* 0x00000000001579c3 */ /* 0x000fe20000002700 */
[----:B------:R-:W4:Y:S01]  /*0080*/  LDCU UR24, c[0x0][0x39c] ;  /* 0x00007380ff1877ac */ /* 0x000f220008000800 */
[----:B0-----:R-:W-:-:S04]  /*0090*/  IABS R0, UR22 ;  /* 0x0000001600007c13 */ /* 0x001fc80008000000 */
[----:B------:R-:W-:Y:S02]  /*00a0*/  R2UR UR9, R0 ;  /* 0x00000000000972ca */ /* 0x000fe400000e0000 */
[----:B-1----:R-:W-:-:S11]  /*00b0*/  IABS R3, R3 ;  /* 0x0000000300037213 */ /* 0x002fd60000000000 */
[----:B------:R-:W0:Y:S01]  /*00c0*/  I2F.RP R0, UR9 ;  /* 0x0000000900007d06 */ /* 0x000e220008209400 */
[----:B------:R-:W-:Y:S02]  /*00d0*/  R2UR UR7, R3 ;  /* 0x00000000030772ca */ /* 0x000fe400000e0000 */
[----:B------:R-:W1:Y:S05]  /*00e0*/  S2R R3, SR_TID.Y ;  /* 0x0000000000037919 */ /* 0x000e6a0000002200 */
[----:B0-----:R-:W0:Y:S02]  /*00f0*/  MUFU.RCP R0, R0 ;  /* 0x0000000000007308 */ /* 0x001e240000001000 */
[----:B0-----:R-:W-:-:S06]  /*0100*/  IADD3 R2, PT, PT, R0, 0xffffffe, RZ ;  /* 0x0ffffffe00027810 */ /* 0x001fcc0007ffe0ff */
[----:B------:R-:W0:Y:S02]  /*0110*/  F2I.FTZ.U32.TRUNC.NTZ R2, R2 ;  /* 0x0000000200027305 */ /* 0x000e24000021f000 */
[----:B0-----:R-:W-:Y:S02]  /*0120*/  R2UR UR5, R2 ;  /* 0x00000000020572ca */ /* 0x001fe400000e0000 */
[----:B------:R-:W1:Y:S08]  /*0130*/  LDC R2, c[0x0][0x364] ;  /* 0x0000d900ff027b82 */ /* 0x000e700000000800 */
[----:B------:R-:W2:Y:S03]  /*0140*/  LDC R0, c[0x0][0x360] ;  /* 0x0000d800ff007b82 */ /* 0x000ea60000000800 */
[----:B------:R-:W-:-:S04]  /*0150*/  UIADD3 UR6, UPT, UPT, URZ, -UR5, URZ ;  /* 0x80000005ff067290 */ /* 0x000fc8000fffe0ff */
[----:B------:R-:W-:-:S04]  /*0160*/  UIMAD UR6, UR6, UR9, URZ ;  /* 0x00000009060672a4 */ /* 0x000fc8000f8e02ff */
[----:B------:R-:W-:-:S04]  /*0170*/  UIMAD.WIDE.U32 UR4, UR5, UR6, UR4 ;  /* 0x00000006050472a5 */ /* 0x000fc8000f8e0004 */
[----:B------:R-:W-:-:S03]  /*0180*/  UIMAD.WIDE.U32 UR4, UR5, UR7, URZ ;  /* 0x00000007050472a5 */ /* 0x000fc6000f8e00ff */
[----:B------:R-:W1:Y:S01]  /*0190*/  S2UR UR6, SR_CTAID.Y ;  /* 0x00000000000679c3 */ /* 0x000e620000002600 */
[----:B------:R-:W-:-:S04]  /*01a0*/  UIADD3 UR4, UPT, UPT, -UR5, URZ, URZ ;  /* 0x000000ff05047290 */ /* 0x000fc8000fffe1ff */
[----:B------:R-:W-:Y:S01]  /*01b0*/  UIMAD UR4, UR9, UR4, UR7 ;  /* 0x00000004090472a4 */ /* 0x000fe2000f8e0207 */
[----:B--2---:R-:W-:-:S03]  /*01c0*/  IMAD R0, R0, UR8, R5 ;  /* 0x0000000800007c24 */ /* 0x004fc6000f8e0205 */
[----:B------:R-:W-:Y:S02]  /*01d0*/  UISETP.GT.U32.AND UP0, UPT, UR9, UR4, UPT ;  /* 0x000000040900728c */ /* 0x000fe4000bf04070 */
[----:B---3--:R-:W-:-:S09]  /*01e0*/  ISETP.GE.AND P0, PT, R0, UR23, PT ;  /* 0x0000001700007c0c */ /* 0x008fd2000bf06270 */
[----:B------:R-:W-:Y:S02]  /*01f0*/  @!UP0 UIADD3 UR4, UPT, UPT, UR4, -UR9, URZ ;  /* 0x8000000904048290 */ /* 0x000fe4000fffe0ff */
[----:B------:R-:W-:Y:S02]  /*0200*/  @!UP0 UIADD3 UR5, UPT, UPT, UR5, 0x1, URZ ;  /* 0x0000000105058890 */ /* 0x000fe4000fffe0ff */
[----:B------:R-:W-:Y:S01]  /*0210*/  UISETP.GE.U32.AND UP1, UPT, UR4, UR9, UPT ;  /* 0x000000090400728c */ /* 0x000fe2000bf26070 */
[----:B-1----:R-:W-:Y:S01]  /*0220*/  IMAD R2, R2, UR6, R3 ;  /* 0x0000000602027c24 */ /* 0x002fe2000f8e0203 */
[----:B------:R-:W-:-:S04]  /*0230*/  ULOP3.LUT UR4, UR21, UR22, URZ, 0x3c, !UPT ;  /* 0x0000001615047292 */ /* 0x000fc8000f8e3cff */
[----:B------:R-:W-:Y:S01]  /*0240*/  UISETP.GE.AND UP0, UPT, UR4, URZ, UPT ;  /* 0x000000ff0400728c */ /* 0x000fe2000bf06270 */
[----:B----4-:R-:W-:-:S04]  /*0250*/  ISETP.GE.OR P0, PT, R2, UR24, P0 ;  /* 0x0000001802007c0c */ /* 0x010fc80008706670 */
[----:B------:R-:W-:Y:S02]  /*0260*/  @UP1 UIADD3 UR5, UPT, UPT, UR5, 0x1, URZ ;  /* 0x0000000105051890 */ /* 0x000fe4000fffe0ff */
[----:B------:R-:W-:-:S05]  /*0270*/  UISETP.NE.AND UP1, UPT, UR22, URZ, UPT ;  /* 0x000000ff1600728c */ /* 0x000fca000bf25270 */
[----:B------:R-:W-:Y:S02]  /*0280*/  UMOV UR13, UR5 ;  /* 0x00000005000d7c82 */ /* 0x000fe40008000000 */
[----:B------:R-:W-:-:S04]  /*0290*/  @!UP0 UIADD3 UR13, UPT, UPT, -UR13, URZ, URZ ;  /* 0x000000ff0d0d8290 */ /* 0x000fc8000fffe1ff */
[----:B------:R-:W-:Y:S01]  /*02a0*/  @!UP1 ULOP3.LUT UR13, URZ, UR22, URZ, 0x33, !UPT ;  /* 0x00000016ff0d9292 */ /* 0x000fe2000f8e33ff */
[----:B------:R-:W-:Y:S11]  /*02b0*/  @P0 EXIT ;  /* 0x000000000000094d */ /* 0x000ff60003800000 */
[----:B------:R-:W0:Y:S01]  /*02c0*/  LDCU UR12, c[0x0][0x3a8] ;  /* 0x00007500ff0c77ac */ /* 0x000e220008000800 */
[----:B------:R-:W-:Y:S01]  /*02d0*/  HFMA2 R20, -RZ, RZ, 0, 0 ;  /* 0x00000000ff147431 */ /* 0x000fe200000001ff */
[----:B------:R-:W-:Y:S01]  /*02e0*/  UIADD3 UR4, UPT, UPT, -UR13, URZ, URZ ;  /* 0x000000ff0d047290 */ /* 0x000fe2000fffe1ff */
[----:B------:R-:W1:Y:S03]  /*02f0*/  LDCU.64 UR16, c[0x0][0x358] ;  /* 0x00006b00ff1077ac */ /* 0x000e660008000a00 */
[----:B------:R-:W-:Y:S02]  /*0300*/  UIMAD UR14, UR22, UR4, UR21 ;  /* 0x00000004160e72a4 */ /* 0x000fe4000f8e0215 */
[----:B0-----:R-:W-:-:S09]  /*0310*/  UISETP.GE.AND UP0, UPT, UR12, 0x1, UPT ;  /* 0x000000010c00788c */ /* 0x001fd2000bf06270 */
[----:B-1----:R-:W-:Y:S05]  /*0320*/  BRA.U !UP0, `(.L_x_6) ;  /* 0x0000000908a07547 */ /* 0x002fea000b800000 */
[----:B------:R-:W-:Y:S01]  /*0330*/  UISETP.GE.U32.AND UP0, UPT, UR12, 0x8, UPT ;  /* 0x000000080c00788c */ /* 0x000fe2000bf06070 */
[----:B------:R-:W-:Y:S01]  /*0340*/  MOV R3, UR24 ;  /* 0x0000001800037c02 */ /* 0x000fe20008000f00 */
[----:B------:R-:W-:Y:S01]  /*0350*/  UIMAD UR15, UR13, UR12, URZ ;  /* 0x0000000c0d0f72a4 */ /* 0x000fe2000f8e02ff */
[----:B------:R-:W-:Y:S01]  /*0360*/  MOV R20, RZ ;  /* 0x000000ff00147202 */ /* 0x000fe20000000f00 */
[----:B------:R-:W-:Y:S02]  /*0370*/  UMOV UR4, URZ ;  /* 0x000000ff00047c82 */ /* 0x000fe40008000000 */
[----:B------:R-:W-:-:S04]  /*0380*/  IMAD R4, R3, UR21, R2 ;  /* 0x0000001503047c24 */ /* 0x000fc8000f8e0202 */
[----:B------:R-:W-:Y:S01]  /*0390*/  IMAD R4, R4, UR12, RZ ;  /* 0x0000000c04047c24 */ /* 0x000fe2000f8e02ff */
[----:B------:R-:W-:Y:S06]  /*03a0*/  BRA.U !UP0, `(.L_x_7) ;  /* 0x0000000508447547 */ /* 0x000fec000b800000 */
[----:B------:R-:W-:Y:S01]  /*03b0*/  UIADD3 UR5, UPT, UPT, UR15, 0x7, URZ ;  /* 0x000000070f057890 */ /* 0x000fe2000fffe0ff */
[----:B------:R-:W-:Y:S01]  /*03c0*/  MOV R11, UR23 ;  /* 0x00000017000b7c02 */ /* 0x000fe20008000f00 */
[----:B------:R-:W-:Y:S01]  /*03d0*/  UIADD3 UR6, UPT, UPT, UR15, 0x6, URZ ;  /* 0x000000060f067890 */ /* 0x000fe2000fffe0ff */
[----:B------:R-:W-:Y:S01]  /*03e0*/  MOV R20, RZ ;  /* 0x000000ff00147202 */ /* 0x000fe20000000f00 */
[----:B------:R-:W-:Y:S01]  /*03f0*/  UIADD3 UR7, UPT, UPT, UR15, 0x5, URZ ;  /* 0x000000050f077890 */ /* 0x000fe2000fffe0ff */
[----:B------:R-:W-:Y:S01]  /*0400*/  MOV R3, R4 ;  /* 0x0000000400037202 */ /* 0x000fe20000000f00 */
[----:B------:R-:W-:Y:S02]  /*0410*/  UIADD3 UR8, UPT, UPT, UR15, 0x4, URZ ;  /* 0x000000040f087890 */ /* 0x000fe4000fffe0ff */
[----:B------:R-:W-:Y:S02]  /*0420*/  UIADD3 UR9, UPT, UPT, UR15, 0x3, URZ ;  /* 0x000000030f097890 */ /* 0x000fe4000fffe0ff */
[----:B------:R-:W-:-:S02]  /*0430*/  UIADD3 UR10, UPT, UPT, UR15, 0x2, URZ ;  /* 0x000000020f0a7890 */ /* 0x000fc4000fffe0ff */
[----:B------:R-:W-:Y:S02]  /*0440*/  UIMAD UR11, UR15, UR22, UR22 ;  /* 0x000000160f0b72a4 */ /* 0x000fe4000f8e0216 */
[----:B------:R-:W-:Y:S02]  /*0450*/  UIMAD UR18, UR15, UR22, UR14 ;  /* 0x000000160f1272a4 */ /* 0x000fe4000f8e020e */
[----:B------:R-:W-:Y:S02]  /*0460*/  UIMAD UR5, UR5, UR22, UR14 ;  /* 0x00000016050572a4 */ /* 0x000fe4000f8e020e */
[----:B------:R-:W-:Y:S02]  /*0470*/  UIMAD UR6, UR6, UR22, UR14 ;  /* 0x00000016060672a4 */ /* 0x000fe4000f8e020e */
[----:B------:R-:W-:Y:S01]  /*0480*/  UIMAD UR7, UR7, UR22, UR14 ;  /* 0x00000016070772a4 */ /* 0x000fe2000f8e020e */
[C-C-:B------:R-:W-:Y:S01]  /*0490*/  IMAD R25, R11.reuse, UR18, R0.reuse ;  /* 0x000000120b197c24 */ /* 0x140fe2000f8e0200 */
[----:B------:R-:W-:Y:S01]  /*04a0*/  UIMAD UR8, UR8, UR22, UR14 ;  /* 0x00000016080872a4 */ /* 0x000fe2000f8e020e */
[C-C-:B------:R-:W-:Y:S01]  /*04b0*/  IMAD R6, R11.reuse, UR5, R0.reuse ;  /* 0x000000050b067c24 */ /* 0x140fe2000f8e0200 */
[----:B------:R-:W-:Y:S01]  /*04c0*/  UIMAD UR9, UR9, UR22, UR14 ;  /* 0x00000016090972a4 */ /* 0x000fe2000f8e020e */
[C-C-:B------:R-:W-:Y:S01]  /*04d0*/  IMAD R7, R11.reuse, UR6, R0.reuse ;  /* 0x000000060b077c24 */ /* 0x140fe2000f8e0200 */
[----:B------:R-:W-:Y:S01]  /*04e0*/  UIMAD UR10, UR10, UR22, UR14 ;  /* 0x000000160a0a72a4 */ /* 0x000fe2000f8e020e */
[C-C-:B------:R-:W-:Y:S01]  /*04f0*/  IMAD R10, R11.reuse, UR7, R0.reuse ;  /* 0x000000070b0a7c24 */ /* 0x140fe2000f8e0200 */
[----:B------:R-:W-:Y:S01]  /*0500*/  UIADD3 UR11, UPT, UPT, UR14, UR11, URZ ;  /* 0x0000000b0e0b7290 */ /* 0x000fe2000fffe0ff */
[C-C-:B------:R-:W-:Y:S01]  /*0510*/  IMAD R8, R11.reuse, UR8, R0.reuse ;  /* 0x000000080b087c24 */ /* 0x140fe2000f8e0200 */
[----:B------:R-:W-:Y:S01]  /*0520*/  ULOP3.LUT UR4, UR12, 0x7ffffff8, URZ, 0xc0, !UPT ;  /* 0x7ffffff80c047892 */ /* 0x000fe2000f8ec0ff */
[C-C-:B------:R-:W-:Y:S01]  /*0530*/  IMAD R9, R11.reuse, UR9, R0.reuse ;  /* 0x000000090b097c24 */ /* 0x140fe2000f8e0200 */
[----:B------:R-:W-:Y:S01]  /*0540*/  UIMAD UR20, UR22, UR23, URZ ;  /* 0x00000017161472a4 */ /* 0x000fe2000f8e02ff */
[C-C-:B------:R-:W-:Y:S01]  /*0550*/  IMAD R5, R11.reuse, UR10, R0.reuse ;  /* 0x0000000a0b057c24 */ /* 0x140fe2000f8e0200 */
[----:B------:R-:W-:Y:S01]  /*0560*/  UIADD3 UR19, UPT, UPT, -UR4, URZ, URZ ;  /* 0x000000ff04137290 */ /* 0x000fe2000fffe1ff */
[----:B------:R-:W-:-:S11]  /*0570*/  IMAD R11, R11, UR11, R0 ;  /* 0x0000000b0b0b7c24 */ /* 0x000fd6000f8e0200 */
.L_x_8:
[----:B------:R-:W0:Y:S08]  /*0580*/  LDC.64 R14, c[0x0][0x388] ;  /* 0x0000e200ff0e7b82 */ /* 0x000e300000000a00 */
[----:B------:R-:W1:Y:S01]  /*0590*/  LDC.64 R12, c[0x0][0x380] ;  /* 0x0000e000ff0c7b82 */ /* 0x000e620000000a00 */
[----:B0-----:R-:W-:-:S04]  /*05a0*/  IMAD.WIDE R26, R25, 0x4, R14 ;  /* 0x00000004191a7825 */ /* 0x001fc800078e020e */
[----:B------:R-:W-:Y:S02]  /*05b0*/  IMAD.WIDE R16, R11, 0x4, R14 ;  /* 0x000000040b107825 */ /* 0x000fe400078e020e */
[----:B------:R-:W2:Y:S02]  /*05c0*/  LDG.E.CONSTANT R26, desc[UR16][R26.64] ;  /* 0x000000101a1a7981 */ /* 0x000ea4000c1e9900 */
[----:B-1----:R-:W-:Y:S02]  /*05d0*/  IMAD.WIDE R12, R3, 0x4, R12 ;  /* 0x00000004030c7825 */ /* 0x002fe400078e020c */
[----:B------:R-:W3:Y:S04]  /*05e0*/  LDG.E.CONSTANT R16, desc[UR16][R16.64] ;  /* 0x0000001010107981 */ /* 0x000ee8000c1e9900 */
[----:B------:R-:W2:Y:S01]  /*05f0*/  LDG.E.CONSTANT R21, desc[UR16][R12.64] ;  /* 0x000000100c157981 */ /* 0x000ea2000c1e9900 */
[----:B------:R-:W-:-:S03]  /*0600*/  IMAD.WIDE R18, R5, 0x4, R14 ;  /* 0x0000000405127825 */ /* 0x000fc600078e020e */
[----:B------:R-:W3:Y:S04]  /*0610*/  LDG.E.CONSTANT R24, desc[UR16][R12.64+0x4] ;  /* 0x000004100c187981 */ /* 0x000ee8000c1e9900 */
[----:B------:R-:W4:Y:S04]  /*0620*/  LDG.E.CONSTANT R18, desc[UR16][R18.64] ;  /* 0x0000001012127981 */ /* 0x000f28000c1e9900 */
[----:B------:R-:W4:Y:S01]  /*0630*/  LDG.E.CONSTANT R29, desc[UR16][R12.64+0x8] ;  /* 0x000008100c1d7981 */ /* 0x000f22000c1e9900 */
[----:B------:R-:W-:-:S03]  /*0640*/  IMAD.WIDE R22, R8, 0x4, R14 ;  /* 0x0000000408167825 */ /* 0x000fc600078e020e */
[----:B------:R-:W5:Y:S04]  /*0650*/  LDG.E.CONSTANT R27, desc[UR16][R12.64+0xc] ;  /* 0x00000c100c1b7981 */ /* 0x000f68000c1e9900 */
[----:B------:R-:W5:Y:S04]  /*0660*/  LDG.E.CONSTANT R22, desc[UR16][R22.64] ;  /* 0x0000001016167981 */ /* 0x000f68000c1e9900 */
[----:B------:R-:W5:Y:S01]  /*0670*/  LDG.E.CONSTANT R23, desc[UR16][R12.64+0x1c] ;  /* 0x00001c100c177981 */ /* 0x000f62000c1e9900 */
[----:B--2---:R-:W-:Y:S01]  /*0680*/  FFMA R28, R21, R26, R20 ;  /* 0x0000001a151c7223 */ /* 0x004fe20000000014 */
[----:B------:R-:W-:-:S02]  /*0690*/  IMAD.WIDE R20, R9, 0x4, R14 ;  /* 0x0000000409147825 */ /* 0x000fc400078e020e */
[----:B------:R-:W2:Y:S02]  /*06a0*/  LDG.E.CONSTANT R26, desc[UR16][R12.64+0x14] ;  /* 0x000014100c1a7981 */ /* 0x000ea4000c1e9900 */
[----:B---3--:R-:W-:Y:S01]  /*06b0*/  FFMA R24, R24, R16, R28 ;  /* 0x0000001018187223 */ /* 0x008fe2000000001c */
[----:B------:R-:W-:Y:S01]  /*06c0*/  IMAD.WIDE R16, R10, 0x4, R14 ;  /* 0x000000040a107825 */ /* 0x000fe200078e020e */
[----:B------:R-:W5:Y:S05]  /*06d0*/  LDG.E.CONSTANT R20, desc[UR16][R20.64] ;  /* 0x0000001014147981 */ /* 0x000f6a000c1e9900 */
[----:B------:R0:W2:Y:S01]  /*06e0*/  LDG.E.CONSTANT R17, desc[UR16][R16.64] ;  /* 0x0000001010117981 */ /* 0x0000a2000c1e9900 */
[----:B----4-:R-:W-:Y:S01]  /*06f0*/  FFMA R24, R29, R18, R24 ;  /* 0x000000121d187223 */ /* 0x010fe20000000018 */
[----:B------:R-:W-:-:S02]  /*0700*/  IMAD.WIDE R18, R7, 0x4, R14 ;  /* 0x0000000407127825 */ /* 0x000fc400078e020e */
[----:B------:R-:W3:Y:S02]  /*0710*/  LDG.E.CONSTANT R29, desc[UR16][R12.64+0x10] ;  /* 0x000010100c1d7981 */ /* 0x000ee4000c1e9900 */
[----:B------:R-:W-:Y:S02]  /*0720*/  IMAD.WIDE R14, R6, 0x4, R14 ;  /* 0x00000004060e7825 */ /* 0x000fe400078e020e */
[----:B------:R1:W4:Y:S04]  /*0730*/  LDG.E.CONSTANT R18, desc[UR16][R18.64] ;  /* 0x0000001012127981 */ /* 0x000328000c1e9900 */
[----:B------:R1:W4:Y:S04]  /*0740*/  LDG.E.CONSTANT R21, desc[UR16][R12.64+0x18] ;  /* 0x000018100c157981 */ /* 0x000328000c1e9900 */
[----:B------:R-:W4:Y:S01]  /*0750*/  LDG.E.CONSTANT R14, desc[UR16][R14.64] ;  /* 0x000000100e0e7981 */ /* 0x000f22000c1e9900 */
[----:B------:R-:W-:-:S04]  /*0760*/  UIADD3 UR19, UPT, UPT, UR19, 0x8, URZ ;  /* 0x0000000813137890 */ /* 0x000fc8000fffe0ff */
[----:B------:R-:W-:Y:S01]  /*0770*/  UISETP.NE.AND UP0, UPT, UR19, URZ, UPT ;  /* 0x000000ff1300728c */ /* 0x000fe2000bf05270 */
[----:B------:R-:W-:Y:S02]  /*0780*/  MOV R28, UR20 ;  /* 0x00000014001c7c02 */ /* 0x000fe40008000f00 */
[----:B0-----:R-:W-:Y:S02]  /*0790*/  MOV R16, UR20 ;  /* 0x0000001400107c02 */ /* 0x001fe40008000f00 */
[----:B-1----:R-:W-:Y:S02]  /*07a0*/  MOV R19, UR20 ;  /* 0x0000001400137c02 */ /* 0x002fe40008000f00 */
[----:B------:R-:W-:Y:S02]  /*07b0*/  MOV R12, UR20 ;  /* 0x00000014000c7c02 */ /* 0x000fe40008000f00 */
[C---:B------:R-:W-:Y:S02]  /*07c0*/  LEA R25, R28.reuse, R25, 0x3 ;  /* 0x000000191c197211 */ /* 0x040fe400078e18ff */
[----:B------:R-:W-:-:S02]  /*07d0*/  LEA R6, R28, R6, 0x3 ;  /* 0x000000061c067211 */ /* 0x000fc400078e18ff */
[C---:B------:R-:W-:Y:S02]  /*07e0*/  LEA R7, R16.reuse, R7, 0x3 ;  /* 0x0000000710077211 */ /* 0x040fe400078e18ff */
[----:B------:R-:W-:Y:S02]  /*07f0*/  LEA R10, R19, R10, 0x3 ;  /* 0x0000000a130a7211 */ /* 0x000fe400078e18ff */
[----:B------:R-:W-:Y:S02]  /*0800*/  LEA R9, R16, R9, 0x3 ;  /* 0x0000000910097211 */ /* 0x000fe400078e18ff */
[----:B------:R-:W-:Y:S02]  /*0810*/  LEA R5, R12, R5, 0x3 ;  /* 0x000000050c057211 */ /* 0x000fe400078e18ff */
[----:B------:R-:W-:Y:S02]  /*0820*/  LEA R11, R16, R11, 0x3 ;  /* 0x0000000b100b7211 */ /* 0x000fe400078e18ff */
[----:B------:R-:W-:Y:S01]  /*0830*/  IADD3 R3, PT, PT, R3, 0x8, RZ ;  /* 0x0000000803037810 */ /* 0x000fe20007ffe0ff */
[----:B-----5:R-:W-:-:S04]  /*0840*/  FFMA R20, R27, R20, R24 ;  /* 0x000000141b147223 */ /* 0x020fc80000000018 */
[----:B---3--:R-:W-:-:S04]  /*0850*/  FFMA R29, R29, R22, R20 ;  /* 0x000000161d1d7223 */ /* 0x008fc80000000014 */
[----:B--2---:R-:W-:Y:S01]  /*0860*/  FFMA R26, R26, R17, R29 ;  /* 0x000000111a1a7223 */ /* 0x004fe2000000001d */
[----:B------:R-:W-:-:S03]  /*0870*/  MOV R27, UR20 ;  /* 0x00000014001b7c02 */ /* 0x000fc60008000f00 */
[----:B----4-:R-:W-:Y:S01]  /*0880*/  FFMA R18, R21, R18, R26 ;  /* 0x0000001215127223 */ /* 0x010fe2000000001a */
[----:B------:R-:W-:-:S03]  /*0890*/  LEA R8, R27, R8, 0x3 ;  /* 0x000000081b087211 */ /* 0x000fc600078e18ff */
[----:B------:R-:W-:Y:S01]  /*08a0*/  FFMA R20, R23, R14, R18 ;  /* 0x0000000e17147223 */ /* 0x000fe20000000012 */
[----:B------:R-:W-:Y:S06]  /*08b0*/  BRA.U UP0, `(.L_x_8) ;  /* 0xfffffffd00307547 */ /* 0x000fec000b83ffff */
.L_x_7:
[----:B------:R-:W-:-:S09]  /*08c0*/  ULOP3.LUT UP0, UR5, UR12, 0x7, URZ, 0xc0, !UPT ;  /* 0x000000070c057892 */ /* 0x000fd2000f80c0ff */
[----:B------:R-:W-:Y:S05]  /*08d0*/  BRA.U !UP0, `(.L_x_6) ;  /* 0x0000000508347547 */ /* 0x000fea000b800000 */
[----:B------:R-:W-:Y:S02]  /*08e0*/  UISETP.GE.U32.AND UP0, UPT, UR5, 0x4, UPT ;  /* 0x000000040500788c */ /* 0x000fe4000bf06070 */
[----:B------:R-:W-:-:S04]  /*08f0*/  ULOP3.LUT UR6, UR12, 0x3, URZ, 0xc0, !UPT ;  /* 0x000000030c067892 */ /* 0x000fc8000f8ec0ff */
[----:B------:R-:W-:-:S03]  /*0900*/  UISETP.NE.AND UP1, UPT, UR6, URZ, UPT ;  /* 0x000000ff0600728c */ /* 0x000fc6000bf25270 */
[----:B------:R-:W-:Y:S08]  /*0910*/  BRA.U !UP0, `(.L_x_9) ;  /* 0x00000001087c7547 */ /* 0x000ff0000b800000 */
[----:B------:R-:W0:Y:S01]  /*0920*/  LDC.64 R6, c[0x0][0x388] ;  /* 0x0000e200ff067b82 */ /* 0x000e220000000a00 */
[----:B------:R-:W-:Y:S01]  /*0930*/  UIADD3 UR5, UPT, UPT, UR15, UR4, URZ ;  /* 0x000000040f057290 */ /* 0x000fe2000fffe0ff */
[----:B------:R-:W-:Y:S02]  /*0940*/  MOV R5, UR23 ;  /* 0x0000001700057c02 */ /* 0x000fe40008000f00 */
[----:B------:R-:W-:Y:S01]  /*0950*/  IADD3 R3, PT, PT, R4, UR4, RZ ;  /* 0x0000000404037c10 */ /* 0x000fe2000fffe0ff */
[----:B------:R-:W-:-:S03]  /*0960*/  UIMAD UR5, UR5, UR22, UR14 ;  /* 0x00000016050572a4 */ /* 0x000fc6000f8e020e */
[----:B------:R-:W1:Y:S01]  /*0970*/  LDC.64 R8, c[0x0][0x380] ;  /* 0x0000e000ff087b82 */ /* 0x000e620000000a00 */
[----:B------:R-:W-:Y:S02]  /*0980*/  UIADD3 UR7, UPT, UPT, UR5, UR22, URZ ;  /* 0x0000001605077290 */ /* 0x000fe4000fffe0ff */
[C-C-:B------:R-:W-:Y:S02]  /*0990*/  IMAD R11, R5.reuse, UR5, R0.reuse ;  /* 0x00000005050b7c24 */ /* 0x140fe4000f8e0200 */
[----:B------:R-:W-:Y:S02]  /*09a0*/  UIADD3 UR5, UPT, UPT, UR7, UR22, URZ ;  /* 0x0000001607057290 */ /* 0x000fe4000fffe0ff */
[C-C-:B------:R-:W-:Y:S02]  /*09b0*/  IMAD R13, R5.reuse, UR7, R0.reuse ;  /* 0x00000007050d7c24 */ /* 0x140fe4000f8e0200 */
[----:B------:R-:W-:Y:S02]  /*09c0*/  UIADD3 UR7, UPT, UPT, UR5, UR22, URZ ;  /* 0x0000001605077290 */ /* 0x000fe4000fffe0ff */
[----:B------:R-:W-:-:S02]  /*09d0*/  IMAD R15, R5, UR5, R0 ;  /* 0x00000005050f7c24 */ /* 0x000fc4000f8e0200 */
[----:B0-----:R-:W-:-:S04]  /*09e0*/  IMAD.WIDE R10, R11, 0x4, R6 ;  /* 0x000000040b0a7825 */ /* 0x001fc800078e0206 */
[----:B------:R-:W-:Y:S02]  /*09f0*/  IMAD.WIDE R12, R13, 0x4, R6 ;  /* 0x000000040d0c7825 */ /* 0x000fe400078e0206 */
[----:B------:R-:W2:Y:S02]  /*0a00*/  LDG.E.CONSTANT R10, desc[UR16][R10.64] ;  /* 0x000000100a0a7981 */ /* 0x000ea4000c1e9900 */
[----:B-1----:R-:W-:Y:S02]  /*0a10*/  IMAD.WIDE R8, R3, 0x4, R8 ;  /* 0x0000000403087825 */ /* 0x002fe400078e0208 */
[----:B------:R-:W3:Y:S02]  /*0a20*/  LDG.E.CONSTANT R12, desc[UR16][R12.64] ;  /* 0x000000100c0c7981 */ /* 0x000ee4000c1e9900 */
[----:B------:R-:W-:Y:S02]  /*0a30*/  IMAD R5, R5, UR7, R0 ;  /* 0x0000000705057c24 */ /* 0x000fe4000f8e0200 */
[----:B------:R-:W2:Y:S01]  /*0a40*/  LDG.E.CONSTANT R3, desc[UR16][R8.64] ;  /* 0x0000001008037981 */ /* 0x000ea2000c1e9900 */
[----:B------:R-:W-:-:S03]  /*0a50*/  IMAD.WIDE R14, R15, 0x4, R6 ;  /* 0x000000040f0e7825 */ /* 0x000fc600078e0206 */
[----:B------:R-:W3:Y:S01]  /*0a60*/  LDG.E.CONSTANT R16, desc[UR16][R8.64+0x4] ;  /* 0x0000041008107981 */ /* 0x000ee2000c1e9900 */
[----:B------:R-:W-:-:S03]  /*0a70*/  IMAD.WIDE R6, R5, 0x4, R6 ;  /* 0x0000000405067825 */ /* 0x000fc600078e0206 */
[----:B------:R-:W4:Y:S04]  /*0a80*/  LDG.E.CONSTANT R14, desc[UR16][R14.64] ;  /* 0x000000100e0e7981 */ /* 0x000f28000c1e9900 */
[----:B------:R-:W4:Y:S04]  /*0a90*/  LDG.E.CONSTANT R18, desc[UR16][R8.64+0x8] ;  /* 0x0000081008127981 */ /* 0x000f28000c1e9900 */
[----:B------:R-:W5:Y:S04]  /*0aa0*/  LDG.E.CONSTANT R6, desc[UR16][R6.64] ;  /* 0x0000001006067981 */ /* 0x000f68000c1e9900 */
[----:B------:R-:W5:Y:S01]  /*0ab0*/  LDG.E.CONSTANT R22, desc[UR16][R8.64+0xc] ;  /* 0x00000c1008167981 */ /* 0x000f62000c1e9900 */
[----:B------:R-:W-:Y:S01]  /*0ac0*/  UIADD3 UR4, UPT, UPT, UR4, 0x4, URZ ;  /* 0x0000000404047890 */ /* 0x000fe2000fffe0ff */
[----:B--2---:R-:W-:-:S04]  /*0ad0*/  FFMA R3, R3, R10, R20 ;  /* 0x0000000a03037223 */ /* 0x004fc80000000014 */
[----:B---3--:R-:W-:-:S04]  /*0ae0*/  FFMA R3, R16, R12, R3 ;  /* 0x0000000c10037223 */ /* 0x008fc80000000003 */
[----:B----4-:R-:W-:-:S04]  /*0af0*/  FFMA R3, R18, R14, R3 ;  /* 0x0000000e12037223 */ /* 0x010fc80000000003 */
[----:B-----5:R-:W-:-:S07]  /*0b00*/  FFMA R20, R22, R6, R3 ;  /* 0x0000000616147223 */ /* 0x020fce0000000003 */
.L_x_9:
[----:B------:R-:W-:Y:S05]  /*0b10*/  BRA.U !UP1, `(.L_x_6) ;  /* 0x0000000109a47547 */ /* 0x000fea000b800000 */
[----:B------:R-:W-:Y:S01]  /*0b20*/  UISETP.NE.AND UP0, UPT, UR6, 0x1, UPT ;  /* 0x000000010600788c */ /* 0x000fe2000bf05270 */
[----:B------:R-:W-:Y:S01]  /*0b30*/  MOV R17, UR23 ;  /* 0x0000001700117c02 */ /* 0x000fe20008000f00 */
[----:B------:R-:W-:-:S04]  /*0b40*/  ULOP3.LUT UR5, UR12, 0x1, URZ, 0xc0, !UPT ;  /* 0x000000010c057892 */ /* 0x000fc8000f8ec0ff */
[----:B------:R-:W-:Y:S01]  /*0b50*/  UISETP.NE.U32.AND UP1, UPT, UR5, 0x1, UPT ;  /* 0x000000010500788c */ /* 0x000fe2000bf25070 */
[----:B------:R-:W-:-:S04]  /*0b60*/  PLOP3.LUT P0, PT, PT, PT, UP0, 0x80, 0x8 ;  /* 0x000000000008781c */ /* 0x000fc80003f0f008 */
[----:B------:R-:W0:Y:S01]  /*0b70*/  @UP0 LDCU.128 UR8, c[0x0][0x380] ;  /* 0x00007000ff0807ac */ /* 0x000e220008000c00 */
[----:B------:R-:W-:Y:S01]  /*0b80*/  PLOP3.LUT P1, PT, PT, PT, UP1, 0x80, 0x8 ;  /* 0x000000000008781c */ /* 0x000fe20003f2f018 */
[----:B------:R-:W-:-:S04]  /*0b90*/  @UP0 UIADD3 UR5, UPT, UPT, UR15, UR4, URZ ;  /* 0x000000040f050290 */ /* 0x000fc8000fffe0ff */
[----:B------:R-:W1:Y:S03]  /*0ba0*/  @!UP1 LDCU.128 UR28, c[0x0][0x380] ;  /* 0x00007000ff1c97ac */ /* 0x000e660008000c00 */
[----:B------:R-:W-:Y:S01]  /*0bb0*/  @P0 IADD3 R3, PT, PT, R4, UR4, RZ ;  /* 0x0000000404030c10 */ /* 0x000fe2000fffe0ff */
[----:B------:R-:W-:Y:S02]  /*0bc0*/  @UP0 UIMAD UR5, UR5, UR22, UR14 ;  /* 0x00000016050502a4 */ /* 0x000fe4000f8e020e */
[----:B------:R-:W-:Y:S02]  /*0bd0*/  @UP0 UIADD3 UR4, UPT, UPT, UR4, 0x2, URZ ;  /* 0x0000000204040890 */ /* 0x000fe4000fffe0ff */
[----:B------:R-:W-:Y:S02]  /*0be0*/  @UP0 UIADD3 UR6, UPT, UPT, UR5, UR22, URZ ;  /* 0x0000001605060290 */ /* 0x000fe4000fffe0ff */
[----:B------:R-:W-:Y:S01]  /*0bf0*/  @P0 IMAD R13, R17, UR5, R0 ;  /* 0x00000005110d0c24 */ /* 0x000fe2000f8e0200 */
[----:B------:R-:W-:Y:S01]  /*0c00*/  @!UP1 UIADD3 UR5, UPT, UPT, UR15, UR4, URZ ;  /* 0x000000040f059290 */ /* 0x000fe2000fffe0ff */
[----:B0-----:R-:W-:-:S02]  /*0c10*/  MOV R6, UR10 ;  /* 0x0000000a00067c02 */ /* 0x001fc40008000f00 */
[----:B------:R-:W-:Y:S01]  /*0c20*/  MOV R7, UR11 ;  /* 0x0000000b00077c02 */ /* 0x000fe20008000f00 */
[----:B------:R-:W-:Y:S01]  /*0c30*/  @P0 IMAD R5, R17, UR6, R0 ;  /* 0x0000000611050c24 */ /* 0x000fe2000f8e0200 */
[----:B------:R-:W-:Y:S01]  /*0c40*/  MOV R8, UR8 ;  /* 0x0000000800087c02 */ /* 0x000fe20008000f00 */
[----:B------:R-:W-:Y:S01]  /*0c50*/  @!UP1 UIMAD UR5, UR5, UR22, UR14 ;  /* 0x00000016050592a4 */ /* 0x000fe2000f8e020e */
[----:B------:R-:W-:Y:S01]  /*0c60*/  MOV R9, UR9 ;  /* 0x0000000900097c02 */ /* 0x000fe20008000f00 */
[----:B------:R-:W-:Y:S01]  /*0c70*/  @P0 IMAD.WIDE R12, R13, 0x4, R6 ;  /* 0x000000040d0c0825 */ /* 0x000fe200078e0206 */
[----:B-1----:R-:W-:Y:S02]  /*0c80*/  MOV R10, UR28 ;  /* 0x0000001c000a7c02 */ /* 0x002fe40008000f00 */
[----:B------:R-:W-:Y:S01]  /*0c90*/  MOV R11, UR29 ;  /* 0x0000001d000b7c02 */ /* 0x000fe20008000f00 */
[----:B------:R-:W-:Y:S01]  /*0ca0*/  @P0 IMAD.WIDE R8, R3, 0x4, R8 ;  /* 0x0000000403080825 */ /* 0x000fe200078e0208 */
[----:B------:R-:W-:Y:S01]  /*0cb0*/  MOV R14, UR30 ;  /* 0x0000001e000e7c02 */ /* 0x000fe20008000f00 */
[----:B------:R-:W2:Y:S01]  /*0cc0*/  @P0 LDG.E.CONSTANT R12, desc[UR16][R12.64] ;  /* 0x000000100c0c0981 */ /* 0x000ea2000c1e9900 */
[----:B------:R-:W-:Y:S01]  /*0cd0*/  MOV R15, UR31 ;  /* 0x0000001f000f7c02 */ /* 0x000fe20008000f00 */
[----:B------:R-:W-:Y:S01]  /*0ce0*/  @P0 IMAD.WIDE R6, R5, 0x4, R6 ;  /* 0x0000000405060825 */ /* 0x000fe200078e0206 */
[----:B------:R-:W-:Y:S01]  /*0cf0*/  @!P1 IADD3 R5, PT, PT, R4, UR4, RZ ;  /* 0x0000000404059c10 */ /* 0x000fe2000fffe0ff */
[----:B------:R-:W3:Y:S02]  /*0d00*/  @P0 LDG.E.CONSTANT R19, desc[UR16][R8.64+0x4] ;  /* 0x0000041008130981 */ /* 0x000ee4000c1e9900 */
[----:B------:R-:W-:-:S02]  /*0d10*/  @!P1 IMAD R3, R17, UR5, R0 ;  /* 0x0000000511039c24 */ /* 0x000fc4000f8e0200 */
[----:B------:R-:W2:Y:S01]  /*0d20*/  @P0 LDG.E.CONSTANT R17, desc[UR16][R8.64] ;  /* 0x0000001008110981 */ /* 0x000ea2000c1e9900 */
[----:B------:R-:W-:-:S03]  /*0d30*/  @!P1 IMAD.WIDE R4, R5, 0x4, R10 ;  /* 0x0000000405049825 */ /* 0x000fc600078e020a */
[----:B------:R-:W3:Y:S01]  /*0d40*/  @P0 LDG.E.CONSTANT R6, desc[UR16][R6.64] ;  /* 0x0000001006060981 */ /* 0x000ee2000c1e9900 */
[----:B------:R-:W-:-:S03]  /*0d50*/  @!P1 IMAD.WIDE R10, R3, 0x4, R14 ;  /* 0x00000004030a9825 */ /* 0x000fc600078e020e */
[----:B------:R-:W4:Y:S04]  /*0d60*/  @!P1 LDG.E.CONSTANT R5, desc[UR16][R4.64] ;  /* 0x0000001004059981 */ /* 0x000f28000c1e9900 */
[----:B------:R-:W4:Y:S01]  /*0d70*/  @!P1 LDG.E.CONSTANT R10, desc[UR16][R10.64] ;  /* 0x000000100a0a9981 */ /* 0x000f22000c1e9900 */
[----:B--2---:R-:W-:-:S04]  /*0d80*/  @P0 FFMA R12, R17, R12, R20 ;  /* 0x0000000c110c0223 */ /* 0x004fc80000000014 */
[----:B---3--:R-:W-:-:S04]  /*0d90*/  @P0 FFMA R20, R19, R6, R12 ;  /* 0x0000000613140223 */ /* 0x008fc8000000000c */
[----:B----4-:R-:W-:-:S07]  /*0da0*/  @!P1 FFMA R20, R5, R10, R20 ;  /* 0x0000000a05149223 */ /* 0x010fce0000000014 */
.L_x_6:
[----:B------:R-:W0:Y:S01]  /*0db0*/  LDC.64 R4, c[0x0][0x390] ;  /* 0x0000e400ff047b82 */ /* 0x000e220000000a00 */
[----:B------:R-:W-:Y:S02]  /*0dc0*/  MOV R3, UR24 ;  /* 0x0000001800037c02 */ /* 0x000fe40008000f00 */
[----:B------:R-:W-:-:S03]  /*0dd0*/  MOV R7, UR22 ;  /* 0x0000001600077c02 */ /* 0x000fc60008000f00 */
[----:B------:R-:W-:-:S04]  /*0de0*/  IMAD R2, R3, UR13, R2 ;  /* 0x0000000d03027c24 */ /* 0x000fc8000f8e0202 */
[----:B------:R-:W-:-:S04]  /*0df0*/  IMAD R3, R2, R7, UR14 ;  /* 0x0000000e02037e24 */ /* 0x000fc8000f8e0207 */
[----:B------:R-:W-:-:S04]  /*0e00*/  IMAD R3, R3, UR23, R0 ;  /* 0x0000001703037c24 */ /* 0x000fc8000f8e0200 */
[----:B0-----:R-:W-:-:S05]  /*0e10*/  IMAD.WIDE R2, R3, 0x4, R4 ;  /* 0x0000000403027825 */ /* 0x001fca00078e0204 */
[----:B------:R-:W-:Y:S01]  /*0e20*/  STG.E desc[UR16][R2.64], R20 ;  /* 0x0000001402007986 */ /* 0x000fe2000c101910 */
[----:B------:R-:W-:Y:S05]  /*0e30*/  EXIT ;  /* 0x000000000000794d */ /* 0x000fea0003800000 */
.L_x_10:
        /* <DEDUP_REMOVED lines=12> */
.L_x_44:


//--------------------- .text._ZN7adaattn7kernels8adaptive21low_rank_score_kernelI6__halfEEvPKT_S6_PS4_iiiiif --------------------------
	.section	.text._ZN7adaattn7kernels8adaptive21low_rank_score_kernelI6__halfEEvPKT_S6_PS4_iiiiif,"ax",@progbits
	.align	128
        .global         _ZN7adaattn7kernels8adaptive21low_rank_score_kernelI6__halfEEvPKT_S6_PS4_iiiiif
        .type           _ZN7adaattn7kernels8adaptive21low_rank_score_kernelI6__halfEEvPKT_S6_PS4_iiiiif,@function
        .size           _ZN7adaattn7kernels8adaptive21low_rank_score_kernelI6__halfEEvPKT_S6_PS4_iiiiif,(.L_x_45 - _ZN7adaattn7kernels8adaptive21low_rank_score_kernelI6__halfEEvPKT_S6_PS4_iiiiif)
        .other          _ZN7adaattn7kernels8adaptive21low_rank_score_kernelI6__halfEEvPKT_S6_PS4_iiiiif,@"STO_CUDA_ENTRY STV_DEFAULT"
_ZN7adaattn7kernels8adaptive21low_rank_score_kernelI6__halfEEvPKT_S6_PS4_iiiiif:
.text._ZN7adaattn7kernels8adaptive21low_rank_score_kernelI6__halfEEvPKT_S6_PS4_iiiiif:
        /* <DEDUP_REMOVED lines=8> */
[----:B------:R-:W3:Y:S01]  /*0080*/  S2UR UR5, SR_CTAID.X ;  /* 0x00000000000579c3 */ /* 0x000ee20000002500 */
[----:B0-----:R-:W-:-:S07]  /*0090*/  IABS R10, R0 ;  /* 0x00000000000a7213 */ /* 0x001fce0000000000 */
[----:B------:R-:W3:Y:S01]  /*00a0*/  LDC R6, c[0x0][0x360] ;  /* 0x0000d800ff067b82 */ /* 0x000ee20000000800 */
[----:B------:R-:W0:Y:S07]  /*00b0*/  I2F.RP R4, R10 ;  /* 0x0000000a00047306 */ /* 0x000e2e0000209400 */
[----:B------:R-:W5:Y:S01]  /*00c0*/  S2UR UR4, SR_CTAID.Y ;  /* 0x00000000000479c3 */ /* 0x000f620000002600 */
[----:B0-----:R-:W0:Y:S01]  /*00d0*/  MUFU.RCP R4, R4 ;  /* 0x0000000400047308 */ /* 0x001e220000001000 */
[----:B---3--:R-:W-:-:S05]  /*00e0*/  IMAD R6, R6, UR5, R9 ;  /* 0x0000000506067c24 */ /* 0x008fca000f8e0209 */
[----:B--2---:R-:W-:Y:S01]  /*00f0*/  ISETP.GE.AND P0, PT, R6, UR7, PT ;  /* 0x0000000706007c0c */ /* 0x004fe2000bf06270 */
[----:B-----5:R-:W-:Y:S01]  /*0100*/  IMAD R8, R8, UR4, R5 ;  /* 0x0000000408087c24 */ /* 0x020fe2000f8e0205 */
[----:B0-----:R-:W-:Y:S02]  /*0110*/  IADD3 R2, PT, PT, R4, 0xffffffe, RZ ;  /* 0x0ffffffe04027810 */ /* 0x001fe40007ffe0ff */
[----:B-1----:R-:W-:Y:S02]  /*0120*/  IABS R4, R7 ;  /* 0x0000000700047213 */ /* 0x002fe40000000000 */
[----:B------:R0:W1:Y:S01]  /*0130*/  F2I.FTZ.U32.TRUNC.NTZ R3, R2 ;  /* 0x0000000200037305 */ /* 0x000062000021f000 */
[----:B----4-:R-:W-:Y:S01]  /*0140*/  ISETP.GE.OR P0, PT, R8, UR10, P0 ;  /* 0x0000000a08007c0c */ /* 0x010fe20008706670 */
[----:B0-----:R-:W-:Y:S01]  /*0150*/  HFMA2 R2, -RZ, RZ, 0, 0 ;  /* 0x00000000ff027431 */ /* 0x001fe200000001ff */
[----:B-1----:R-:W-:-:S05]  /*0160*/  IADD3 R11, PT, PT, RZ, -R3, RZ ;  /* 0x80000003ff0b7210 */ /* 0x002fca0007ffe0ff */
[----:B------:R-:W-:-:S04]  /*0170*/  IMAD R11, R11, R10, RZ ;  /* 0x0000000a0b0b7224 */ /* 0x000fc800078e02ff */
[----:B------:R-:W-:Y:S01]  /*0180*/  IMAD.HI.U32 R2, R3, R11, R2 ;  /* 0x0000000b03027227 */ /* 0x000fe200078e0002 */
[----:B------:R-:W-:-:S05]  /*0190*/  MOV R3, R4 ;  /* 0x0000000400037202 */ /* 0x000fca0000000f00 */
[----:B------:R-:W-:-:S05]  /*01a0*/  IMAD.HI.U32 R2, R2, R3, RZ ;  /* 0x0000000302027227 */ /* 0x000fca00078e00ff */
[----:B------:R-:W-:-:S05]  /*01b0*/  IADD3 R4, PT, PT, -R2, RZ, RZ ;  /* 0x000000ff02047210 */ /* 0x000fca0007ffe1ff */
[----:B------:R-:W-:-:S05]  /*01c0*/  IMAD R3, R10, R4, R3 ;  /* 0x000000040a037224 */ /* 0x000fca00078e0203 */
[----:B------:R-:W-:Y:S01]  /*01d0*/  ISETP.GT.U32.AND P1, PT, R10, R3, PT ;  /* 0x000000030a00720c */ /* 0x000fe20003f24070 */
[----:B------:R-:W-:-:S12]  /*01e0*/  @P0 EXIT ;  /* 0x000000000000094d */ /* 0x000fd80003800000 */
[----:B------:R-:W0:Y:S01]  /*01f0*/  LDCU UR11, c[0x0][0x3a4] ;  /* 0x00007480ff0b77ac */ /* 0x000e220008000800 */
[----:B------:R-:W-:Y:S02]  /*0200*/  ISETP.GE.AND P2, PT, R7, RZ, PT ;  /* 0x000000ff0700720c */ /* 0x000fe40003f46270 */
[-C--:B------:R-:W-:Y:S01]  /*0210*/  @!P1 IADD3 R3, PT, PT, R3, -R10.reuse, RZ ;  /* 0x8000000a03039210 */ /* 0x080fe20007ffe0ff */
[----:B------:R-:W1:Y:S01]  /*0220*/  LDCU.64 UR8, c[0x0][0x358] ;  /* 0x00006b00ff0877ac */ /* 0x000e620008000a00 */
[----:B------:R-:W-:Y:S02]  /*0230*/  MOV R14, RZ ;  /* 0x000000ff000e7202 */ /* 0x000fe40000000f00 */
[----:B------:R-:W-:Y:S02]  /*0240*/  ISETP.GT.U32.AND P0, PT, R10, R3, PT ;  /* 0x000000030a00720c */ /* 0x000fe40003f04070 */
[----:B------:R-:W-:-:S04]  /*0250*/  IADD3 R4, PT, PT, R3, -R10, RZ ;  /* 0x8000000a03047210 */ /* 0x000fc80007ffe0ff */
[----:B------:R-:W-:-:S04]  /*0260*/  SEL R4, R4, R3, !P0 ;  /* 0x0000000304047207 */ /* 0x000fc80004000000 */
[----:B------:R-:W-:Y:S01]  /*0270*/  @!P2 IADD3 R4, PT, PT, -R4, RZ, RZ ;  /* 0x000000ff0404a210 */ /* 0x000fe20007ffe1ff */
[----:B0-----:R-:W-:-:S09]  /*0280*/  UISETP.GE.AND UP0, UPT, UR11, 0x1, UPT ;  /* 0x000000010b00788c */ /* 0x001fd2000bf06270 */
[----:B-1----:R-:W-:Y:S05]  /*0290*/  BRA.U !UP0, `(.L_x_11) ;  /* 0x0000000d086c7547 */ /* 0x002fea000b800000 */
[----:B------:R-:W-:Y:S01]  /*02a0*/  ISETP.GE.U32.AND P2, PT, R3, R10, PT ;  /* 0x0000000a0300720c */ /* 0x000fe20003f46070 */
[----:B------:R-:W-:Y:S01]  /*02b0*/  UISETP.GE.U32.AND UP1, UPT, UR11, 0x10, UPT ;  /* 0x000000100b00788c */ /* 0x000fe2000bf26070 */
[-C--:B------:R-:W-:Y:S01]  /*02c0*/  LOP3.LUT R3, R7, R0.reuse, RZ, 0x3c, !PT ;  /* 0x0000000007037212 */ /* 0x080fe200078e3cff */
[----:B------:R-:W-:Y:S01]  /*02d0*/  HFMA2 R14, -RZ, RZ, 0, 0 ;  /* 0x00000000ff0e7431 */ /* 0x000fe200000001ff */
[----:B------:R-:W-:Y:S01]  /*02e0*/  @!P1 IADD3 R2, PT, PT, R2, 0x1, RZ ;  /* 0x0000000102029810 */ /* 0x000fe20007ffe0ff */
[----:B------:R-:W-:Y:S01]  /*02f0*/  ULOP3.LUT UR4, UR11, 0xf, URZ, 0xc0, !UPT ;  /* 0x0000000f0b047892 */ /* 0x000fe2000f8ec0ff */
[----:B------:R-:W-:Y:S02]  /*0300*/  ISETP.GE.AND P0, PT, R3, RZ, PT ;  /* 0x000000ff0300720c */ /* 0x000fe40003f06270 */
[----:B------:R-:W-:Y:S01]  /*0310*/  ISETP.NE.AND P1, PT, R0, RZ, PT ;  /* 0x000000ff0000720c */ /* 0x000fe20003f25270 */
[----:B------:R-:W-:Y:S01]  /*0320*/  UISETP.NE.AND UP0, UPT, UR4, URZ, UPT ;  /* 0x000000ff0400728c */ /* 0x000fe2000bf05270 */
[----:B------:R-:W-:-:S02]  /*0330*/  LOP3.LUT R9, RZ, R0, RZ, 0x33, !PT ;  /* 0x00000000ff097212 */ /* 0x000fc400078e33ff */
[----:B------:R-:W-:Y:S02]  /*0340*/  MOV R12, RZ ;  /* 0x000000ff000c7202 */ /* 0x000fe40000000f00 */
[----:B------:R-:W-:-:S05]  /*0350*/  @P2 IADD3 R2, PT, PT, R2, 0x1, RZ ;  /* 0x0000000102022810 */ /* 0x000fca0007ffe0ff */
[----:B------:R-:W-:-:S04]  /*0360*/  @!P0 IADD3 R2, PT, PT, -R2, RZ, RZ ;  /* 0x000000ff02028210 */ /* 0x000fc80007ffe1ff */
[C---:B------:R-:W-:Y:S02]  /*0370*/  SEL R11, R9.reuse, R2, !P1 ;  /* 0x00000002090b7207 */ /* 0x040fe40004800000 */
[----:B------:R-:W-:-:S03]  /*0380*/  SEL R9, R9, R4, !P1 ;  /* 0x0000000409097207 */ /* 0x000fc60004800000 */
[C---:B------:R-:W-:Y:S02]  /*0390*/  IMAD R10, R11.reuse, UR10, R8 ;  /* 0x0000000a0b0a7c24 */ /* 0x040fe4000f8e0208 */
[----:B------:R-:W-:Y:S02]  /*03a0*/  IMAD R11, R11, UR7, R6 ;  /* 0x000000070b0b7c24 */ /* 0x000fe4000f8e0206 */
[-CC-:B------:R-:W-:Y:S02]  /*03b0*/  IMAD R13, R10, R0.reuse, R9.reuse ;  /* 0x000000000a0d7224 */ /* 0x180fe400078e0209 */
[----:B------:R-:W-:Y:S01]  /*03c0*/  IMAD R15, R11, R0, R9 ;  /* 0x000000000b0f7224 */ /* 0x000fe200078e0209 */
[----:B------:R-:W-:Y:S06]  /*03d0*/  BRA.U !UP1, `(.L_x_12) ;  /* 0x00000005097c7547 */ /* 0x000fec000b800000 */
[----:B------:R-:W-:Y:S02]  /*03e0*/  ULOP3.LUT UR5, UR11, 0x7ffffff0, URZ, 0xc0, !UPT ;  /* 0x7ffffff00b057892 */ /* 0x000fe4000f8ec0ff */
[----:B------:R-:W-:Y:S01]  /*03f0*/  IMAD R19, R15, UR11, RZ ;  /* 0x0000000b0f137c24 */ /* 0x000fe2000f8e02ff */
[----:B------:R-:W-:Y:S01]  /*0400*/  MOV R14, RZ ;  /* 0x000000ff000e7202 */ /* 0x000fe20000000f00 */
[----:B------:R-:W-:Y:S01]  /*0410*/  IMAD R17, R13, UR11, RZ ;  /* 0x0000000b0d117c24 */ /* 0x000fe2000f8e02ff */
[----:B------:R-:W-:Y:S02]  /*0420*/  UIADD3 UR6, UPT, UPT, -UR5, URZ, URZ ;  /* 0x000000ff05067290 */ /* 0x000fe4000fffe1ff */
[----:B------:R-:W-:-:S10]  /*0430*/  MOV R12, UR5 ;  /* 0x00000005000c7c02 */ /* 0x000fd40008000f00 */
.L_x_13:
[----:B------:R-:W0:Y:S08]  /*0440*/  LDC.64 R4, c[0x0][0x388] ;  /* 0x0000e200ff047b82 */ /* 0x000e300000000a00 */
[----:B------:R-:W1:Y:S01]  /*0450*/  LDC.64 R2, c[0x0][0x380] ;  /* 0x0000e000ff027b82 */ /* 0x000e620000000a00 */
[----:B0-----:R-:W-:-:S05]  /*0460*/  IMAD.WIDE R4, R19, 0x2, R4 ;  /* 0x0000000213047825 */ /* 0x001fca00078e0204 */
[----:B------:R-:W2:Y:S01]  /*0470*/  LDG.E.U16.CONSTANT R21, desc[UR8][R4.64] ;  /* 0x0000000804157981 */ /* 0x000ea2000c1e9500 */
[----:B-1----:R-:W-:-:S03]  /*0480*/  IMAD.WIDE R2, R17, 0x2, R2 ;  /* 0x0000000211027825 */ /* 0x002fc600078e0202 */
[----:B------:R-:W3:Y:S04]  /*0490*/  LDG.E.U16.CONSTANT R16, desc[UR8][R4.64+0x2] ;  /* 0x0000020804107981 */ /* 0x000ee8000c1e9500 */
[----:B------:R-:W4:Y:S04]  /*04a0*/  LDG.E.U16.CONSTANT R24, desc[UR8][R2.64] ;  /* 0x0000000802187981 */ /* 0x000f28000c1e9500 */
[----:B------:R-:W5:Y:S04]  /*04b0*/  LDG.E.U16.CONSTANT R18, desc[UR8][R2.64+0x2] ;  /* 0x0000020802127981 */ /* 0x000f68000c1e9500 */
[----:B------:R-:W5:Y:S04]  /*04c0*/  LDG.E.U16.CONSTANT R20, desc[UR8][R2.64+0x4] ;  /* 0x0000040802147981 */ /* 0x000f68000c1e9500 */
[----:B------:R-:W5:Y:S04]  /*04d0*/  LDG.E.U16.CONSTANT R23, desc[UR8][R4.64+0x4] ;  /* 0x0000040804177981 */ /* 0x000f68000c1e9500 */
[----:B------:R-:W5:Y:S04]  /*04e0*/  LDG.E.U16.CONSTANT R22, desc[UR8][R2.64+0x6] ;  /* 0x0000060802167981 */ /* 0x000f68000c1e9500 */
[----:B------:R-:W5:Y:S01]  /*04f0*/  LDG.E.U16.CONSTANT R28, desc[UR8][R4.64+0x1c] ;  /* 0x00001c08041c7981 */ /* 0x000f62000c1e9500 */
[----:B--2---:R-:W-:-:S03]  /*0500*/  HADD2.F32 R26, -RZ, R21.H0_H0 ;  /* 0x20000015ff1a7230 */ /* 0x004fc60000004100 */
[----:B------:R-:W2:Y:S01]  /*0510*/  LDG.E.U16.CONSTANT R21, desc[UR8][R4.64+0x6] ;  /* 0x0000060804157981 */ /* 0x000ea2000c1e9500 */
[----:B----4-:R-:W-:Y:S02]  /*0520*/  HADD2.F32 R25, -RZ, R24.H0_H0 ;  /* 0x20000018ff197230 */ /* 0x010fe40000004100 */
[----:B---3--:R-:W-:Y:S01]  /*0530*/  HADD2.F32 R16, -RZ, R16.H0_H0 ;  /* 0x20000010ff107230 */ /* 0x008fe20000004100 */
[----:B------:R-:W3:Y:S01]  /*0540*/  LDG.E.U16.CONSTANT R24, desc[UR8][R2.64+0x8] ;  /* 0x0000080802187981 */ /* 0x000ee2000c1e9500 */
[----:B-----5:R-:W-:Y:S02]  /*0550*/  HADD2.F32 R18, -RZ, R18.H0_H0 ;  /* 0x20000012ff127230 */ /* 0x020fe40000004100 */
[----:B------:R-:W-:Y:S02]  /*0560*/  FFMA R25, R25, R26, R14 ;  /* 0x0000001a19197223 */ /* 0x000fe4000000000e */
[----:B------:R-:W4:Y:S02]  /*0570*/  LDG.E.U16.CONSTANT R14, desc[UR8][R4.64+0x8] ;  /* 0x00000808040e7981 */ /* 0x000f24000c1e9500 */
[----:B------:R-:W-:-:S02]  /*0580*/  FFMA R25, R18, R16, R25 ;  /* 0x0000001012197223 */ /* 0x000fc40000000019 */
[----:B------:R-:W5:Y:S04]  /*0590*/  LDG.E.U16.CONSTANT R18, desc[UR8][R2.64+0xa] ;  /* 0x00000a0802127981 */ /* 0x000f68000c1e9500 */
[----:B------:R-:W5:Y:S01]  /*05a0*/  LDG.E.U16.CONSTANT R16, desc[UR8][R4.64+0xa] ;  /* 0x00000a0804107981 */ /* 0x000f62000c1e9500 */
[----:B------:R-:W-:Y:S02]  /*05b0*/  HADD2.F32 R20, -RZ, R20.H0_H0 ;  /* 0x20000014ff147230 */ /* 0x000fe40000004100 */
[----:B------:R-:W-:Y:S01]  /*05c0*/  HADD2.F32 R23, -RZ, R23.H0_H0 ;  /* 0x20000017ff177230 */ /* 0x000fe20000004100 */
[----:B------:R-:W5:Y:S01]  /*05d0*/  LDG.E.U16.CONSTANT R26, desc[UR8][R2.64+0x12] ;  /* 0x00001208021a7981 */ /* 0x000f62000c1e9500 */
[----:B------:R-:W-:-:S03]  /*05e0*/  HADD2.F32 R22, -RZ, R22.H0_H0 ;  /* 0x20000016ff167230 */ /* 0x000fc60000004100 */
[----:B------:R-:W-:Y:S02]  /*05f0*/  FFMA R23, R20, R23, R25 ;  /* 0x0000001714177223 */ /* 0x000fe40000000019 */
[----:B------:R-:W5:Y:S01]  /*0600*/  LDG.E.U16.CONSTANT R20, desc[UR8][R2.64+0xc] ;  /* 0x00000c0802147981 */ /* 0x000f62000c1e9500 */
[----:B--2---:R-:W-:-:S03]  /*0610*/  HADD2.F32 R25, -RZ, R21.H0_H0 ;  /* 0x20000015ff197230 */ /* 0x004fc60000004100 */
[----:B------:R-:W2:Y:S02]  /*0620*/  LDG.E.U16.CONSTANT R21, desc[UR8][R4.64+0xc] ;  /* 0x00000c0804157981 */ /* 0x000ea4000c1e9500 */
[----:B------:R-:W-:Y:S02]  /*0630*/  FFMA R25, R22, R25, R23 ;  /* 0x0000001916197223 */ /* 0x000fe40000000017 */
[----:B------:R-:W2:Y:S01]  /*0640*/  LDG.E.U16.CONSTANT R22, desc[UR8][R2.64+0xe] ;  /* 0x00000e0802167981 */ /* 0x000ea2000c1e9500 */
[----:B---3--:R-:W-:-:S03]  /*0650*/  HADD2.F32 R24, -RZ, R24.H0_H0 ;  /* 0x20000018ff187230 */ /* 0x008fc60000004100 */
[----:B------:R-:W3:Y:S01]  /*0660*/  LDG.E.U16.CONSTANT R23, desc[UR8][R4.64+0xe] ;  /* 0x00000e0804177981 */ /* 0x000ee2000c1e9500 */
[----:B----4-:R-:W-:Y:S02]  /*0670*/  HADD2.F32 R14, -RZ, R14.H0_H0 ;  /* 0x2000000eff0e7230 */ /* 0x010fe40000004100 */
[----:B-----5:R-:W-:-:S03]  /*0680*/  HADD2.F32 R27, -RZ, R18.H0_H0 ;  /* 0x20000012ff1b7230 */ /* 0x020fc60000004100 */
[----:B------:R-:W-:Y:S01]  /*0690*/  FFMA R14, R24, R14, R25 ;  /* 0x0000000e180e7223 */ /* 0x000fe20000000019 */
[----:B------:R-:W4:Y:S01]  /*06a0*/  LDG.E.U16.CONSTANT R18, desc[UR8][R4.64+0x16] ;  /* 0x0000160804127981 */ /* 0x000f22000c1e9500 */
[----:B------:R-:W-:-:S03]  /*06b0*/  HADD2.F32 R16, -RZ, R16.H0_H0 ;  /* 0x20000010ff107230 */ /* 0x000fc60000004100 */
[----:B------:R-:W5:Y:S04]  /*06c0*/  LDG.E.U16.CONSTANT R24, desc[UR8][R2.64+0x10] ;  /* 0x0000100802187981 */ /* 0x000f68000c1e9500 */
[----:B------:R-:W4:Y:S01]  /*06d0*/  LDG.E.U16.CONSTANT R25, desc[UR8][R4.64+0x10] ;  /* 0x0000100804197981 */ /* 0x000f22000c1e9500 */
[----:B------:R-:W-:-:S03]  /*06e0*/  FFMA R14, R27, R16, R14 ;  /* 0x000000101b0e7223 */ /* 0x000fc6000000000e */
[----:B------:R-:W4:Y:S01]  /*06f0*/  LDG.E.U16.CONSTANT R27, desc[UR8][R4.64+0x12] ;  /* 0x00001208041b7981 */ /* 0x000f22000c1e9500 */
[----:B------:R-:W-:-:S03]  /*0700*/  HADD2.F32 R29, -RZ, R20.H0_H0 ;  /* 0x20000014ff1d7230 */ /* 0x000fc60000004100 */
[----:B------:R-:W4:Y:S04]  /*0710*/  LDG.E.U16.CONSTANT R20, desc[UR8][R4.64+0x14] ;  /* 0x0000140804147981 */ /* 0x000f28000c1e9500 */
[----:B------:R-:W4:Y:S01]  /*0720*/  LDG.E.U16.CONSTANT R16, desc[UR8][R2.64+0x16] ;  /* 0x0000160802107981 */ /* 0x000f22000c1e9500 */
[----:B--2---:R-:W-:-:S05]  /*0730*/  HADD2.F32 R21, -RZ, R21.H0_H0 ;  /* 0x20000015ff157230 */ /* 0x004fca0000004100 */
[----:B------:R-:W-:Y:S01]  /*0740*/  FFMA R14, R29, R21, R14 ;  /* 0x000000151d0e7223 */ /* 0x000fe2000000000e */
[----:B------:R-:W-:Y:S01]  /*0750*/  HADD2.F32 R21, -RZ, R22.H0_H0 ;  /* 0x20000016ff157230 */ /* 0x000fe20000004100 */
[----:B------:R-:W2:Y:S01]  /*0760*/  LDG.E.U16.CONSTANT R29, desc[UR8][R4.64+0x1e] ;  /* 0x00001e08041d7981 */ /* 0x000ea2000c1e9500 */
[----:B---3--:R-:W-:-:S03]  /*0770*/  HADD2.F32 R23, -RZ, R23.H0_H0 ;  /* 0x20000017ff177230 */ /* 0x008fc60000004100 */
[----:B------:R-:W3:Y:S02]  /*0780*/  LDG.E.U16.CONSTANT R22, desc[UR8][R4.64+0x18] ;  /* 0x0000180804167981 */ /* 0x000ee4000c1e9500 */
[----:B------:R-:W-:Y:S02]  /*0790*/  FFMA R21, R21, R23, R14 ;  /* 0x0000001715157223 */ /* 0x000fe4000000000e */
[----:B------:R-:W2:Y:S01]  /*07a0*/  LDG.E.U16.CONSTANT R14, desc[UR8][R2.64+0x14] ;  /* 0x00001408020e7981 */ /* 0x000ea2000c1e9500 */
[----:B------:R-:W-:Y:S02]  /*07b0*/  HADD2.F32 R23, -RZ, R26.H0_H0 ;  /* 0x2000001aff177230 */ /* 0x000fe40000004100 */
[----:B-----5:R-:W-:Y:S02]  /*07c0*/  HADD2.F32 R24, -RZ, R24.H0_H0 ;  /* 0x20000018ff187230 */ /* 0x020fe40000004100 */
[----:B----4-:R-:W-:Y:S02]  /*07d0*/  HADD2.F32 R25, -RZ, R25.H0_H0 ;  /* 0x20000019ff197230 */ /* 0x010fe40000004100 */
[----:B------:R-:W-:-:S03]  /*07e0*/  HADD2.F32 R26, -RZ, R27.H0_H0 ;  /* 0x2000001bff1a7230 */ /* 0x000fc60000004100 */
[----:B------:R-:W-:Y:S01]  /*07f0*/  FFMA R24, R24, R25, R21 ;  /* 0x0000001918187223 */ /* 0x000fe20000000015 */
[----:B------:R-:W4:Y:S04]  /*0800*/  LDG.E.U16.CONSTANT R27, desc[UR8][R2.64+0x1e] ;  /* 0x00001e08021b7981 */ /* 0x000f28000c1e9500 */
[----:B------:R-:W5:Y:S01]  /*0810*/  LDG.E.U16.CONSTANT R21, desc[UR8][R2.64+0x18] ;  /* 0x0000180802157981 */ /* 0x000f62000c1e9500 */
[----:B------:R-:W-:-:S03]  /*0820*/  FFMA R26, R23, R26, R24 ;  /* 0x0000001a171a7223 */ /* 0x000fc60000000018 */
[----:B------:R-:W4:Y:S04]  /*0830*/  LDG.E.U16.CONSTANT R25, desc[UR8][R2.64+0x1a] ;  /* 0x00001a0802197981 */ /* 0x000f28000c1e9500 */
[----:B------:R-:W4:Y:S04]  /*0840*/  LDG.E.U16.CONSTANT R24, desc[UR8][R4.64+0x1a] ;  /* 0x00001a0804187981 */ /* 0x000f28000c1e9500 */
[----:B------:R-:W4:Y:S01]  /*0850*/  LDG.E.U16.CONSTANT R23, desc[UR8][R2.64+0x1c] ;  /* 0x00001c0802177981 */ /* 0x000f22000c1e9500 */
[----:B------:R-:W-:Y:S02]  /*0860*/  HADD2.F32 R20, -RZ, R20.H0_H0 ;  /* 0x20000014ff147230 */ /* 0x000fe40000004100 */
[----:B------:R-:W-:-:S02]  /*0870*/  HADD2.F32 R16, -RZ, R16.H0_H0 ;  /* 0x20000010ff107230 */ /* 0x000fc40000004100 */
[----:B------:R-:W-:Y:S01]  /*0880*/  HADD2.F32 R18, -RZ, R18.H0_H0 ;  /* 0x20000012ff127230 */ /* 0x000fe20000004100 */
[----:B------:R-:W-:Y:S01]  /*0890*/  UIADD3 UR6, UPT, UPT, UR6, 0x10, URZ ;  /* 0x0000001006067890 */ /* 0x000fe2000fffe0ff */
[----:B------:R-:W-:-:S03]  /*08a0*/  HADD2.F32 R28, -RZ, R28.H0_H0 ;  /* 0x2000001cff1c7230 */ /* 0x000fc60000004100 */
[----:B------:R-:W-:Y:S01]  /*08b0*/  UISETP.NE.AND UP1, UPT, UR6, URZ, UPT ;  /* 0x000000ff0600728c */ /* 0x000fe2000bf25270 */
[----:B------:R-:W-:Y:S02]  /*08c0*/  IADD3 R19, PT, PT, R19, 0x10, RZ ;  /* 0x0000001013137810 */ /* 0x000fe40007ffe0ff */
[----:B------:R-:W-:Y:S01]  /*08d0*/  IADD3 R17, PT, PT, R17, 0x10, RZ ;  /* 0x0000001011117810 */ /* 0x000fe20007ffe0ff */
[----:B--2---:R-:W-:Y:S02]  /*08e0*/  HADD2.F32 R14, -RZ, R14.H0_H0 ;  /* 0x2000000eff0e7230 */ /* 0x004fe40000004100 */
[----:B---3--:R-:W-:-:S03]  /*08f0*/  HADD2.F32 R22, -RZ, R22.H0_H0 ;  /* 0x20000016ff167230 */ /* 0x008fc60000004100 */
[----:B------:R-:W-:-:S04]  /*0900*/  FFMA R14, R14, R20, R26 ;  /* 0x000000140e0e7223 */ /* 0x000fc8000000001a */
[----:B------:R-:W-:Y:S01]  /*0910*/  FFMA R14, R16, R18, R14 ;  /* 0x00000012100e7223 */ /* 0x000fe2000000000e */
[----:B-----5:R-:W-:Y:S02]  /*0920*/  HADD2.F32 R21, -RZ, R21.H0_H0 ;  /* 0x20000015ff157230 */ /* 0x020fe40000004100 */
[----:B----4-:R-:W-:-:S03]  /*0930*/  HADD2.F32 R25, -RZ, R25.H0_H0 ;  /* 0x20000019ff197230 */ /* 0x010fc60000004100 */
[----:B------:R-:W-:Y:S01]  /*0940*/  FFMA R14, R21, R22, R14 ;  /* 0x00000016150e7223 */ /* 0x000fe2000000000e */
[----:B------:R-:W-:Y:S02]  /*0950*/  HADD2.F32 R24, -RZ, R24.H0_H0 ;  /* 0x20000018ff187230 */ /* 0x000fe40000004100 */
[----:B------:R-:W-:-:S03]  /*0960*/  HADD2.F32 R23, -RZ, R23.H0_H0 ;  /* 0x20000017ff177230 */ /* 0x000fc60000004100 */
[----:B------:R-:W-:Y:S01]  /*0970*/  FFMA R14, R25, R24, R14 ;  /* 0x00000018190e7223 */ /* 0x000fe2000000000e */
[----:B------:R-:W-:Y:S02]  /*0980*/  HADD2.F32 R27, -RZ, R27.H0_H0 ;  /* 0x2000001bff1b7230 */ /* 0x000fe40000004100 */
[----:B------:R-:W-:Y:S02]  /*0990*/  HADD2.F32 R29, -RZ, R29.H0_H0 ;  /* 0x2000001dff1d7230 */ /* 0x000fe40000004100 */
[----:B------:R-:W-:-:S04]  /*09a0*/  FFMA R14, R23, R28, R14 ;  /* 0x0000001c170e7223 */ /* 0x000fc8000000000e */
[----:B------:R-:W-:Y:S01]  /*09b0*/  FFMA R14, R27, R29, R14 ;  /* 0x0000001d1b0e7223 */ /* 0x000fe2000000000e */
[----:B------:R-:W-:Y:S06]  /*09c0*/  BRA.U UP1, `(.L_x_13) ;  /* 0xfffffff9019c7547 */ /* 0x000fec000b83ffff */
.L_x_12:
[----:B------:R-:W-:Y:S05]  /*09d0*/  BRA.U !UP0, `(.L_x_11) ;  /* 0x00000005089c7547 */ /* 0x000fea000b800000 */
[----:B------:R-:W-:Y:S02]  /*09e0*/  UISETP.GE.U32.AND UP0, UPT, UR4, 0x8, UPT ;  /* 0x000000080400788c */ /* 0x000fe4000bf06070 */
[----:B------:R-:W-:-:S04]  /*09f0*/  ULOP3.LUT UR5, UR11, 0x7, URZ, 0xc0, !UPT ;  /* 0x000000070b057892 */ /* 0x000fc8000f8ec0ff */
[----:B------:R-:W-:-:S03]  /*0a00*/  UISETP.NE.AND UP1, UPT, UR5, URZ, UPT ;  /* 0x000000ff0500728c */ /* 0x000fc6000bf25270 */
[----:B------:R-:W-:Y:S08]  /*0a10*/  BRA.U !UP0, `(.L_x_14) ;  /* 0x0000000108bc7547 */ /* 0x000ff0000b800000 */
[----:B------:R-:W0:Y:S01]  /*0a20*/  LDC.64 R4, c[0x0][0x380] ;  /* 0x0000e000ff047b82 */ /* 0x000e220000000a00 */
[--C-:B------:R-:W-:Y:S02]  /*0a30*/  IMAD R17, R13, UR11, R12.reuse ;  /* 0x0000000b0d117c24 */ /* 0x100fe4000f8e020c */
[----:B------:R-:W-:-:S05]  /*0a40*/  IMAD R19, R15, UR11, R12 ;  /* 0x0000000b0f137c24 */ /* 0x000fca000f8e020c */
        /* <DEDUP_REMOVED lines=10> */
[----:B------:R-:W5:Y:S04]  /*0af0*/  LDG.E.U16.CONSTANT R23, desc[UR8][R2.64+0x8] ;  /* 0x0000080802177981 */ /* 0x000f68000c1e9500 */
[----:B------:R-:W5:Y:S04]  /*0b00*/  LDG.E.U16.CONSTANT R28, desc[UR8][R2.64+0xa] ;  /* 0x00000a08021c7981 */ /* 0x000f68000c1e9500 */
[----:B------:R-:W5:Y:S04]  /*0b10*/  LDG.E.U16.CONSTANT R27, desc[UR8][R2.64+0xc] ;  /* 0x00000c08021b7981 */ /* 0x000f68000c1e9500 */
[----:B------:R-:W5:Y:S04]  /*0b20*/  LDG.E.U16.CONSTANT R26, desc[UR8][R4.64+0xe] ;  /* 0x00000e08041a7981 */ /* 0x000f68000c1e9500 */
[----:B------:R-:W5:Y:S01]  /*0b30*/  LDG.E.U16.CONSTANT R29, desc[UR8][R2.64+0xe] ;  /* 0x00000e08021d7981 */ /* 0x000f62000c1e9500 */
[----:B--2---:R-:W-:-:S03]  /*0b40*/  HADD2.F32 R25, -RZ, R16.H0_H0 ;  /* 0x20000010ff197230 */ /* 0x004fc60000004100 */
[----:B------:R-:W2:Y:S01]  /*0b50*/  LDG.E.U16.CONSTANT R16, desc[UR8][R2.64+0x6] ;  /* 0x0000060802107981 */ /* 0x000ea2000c1e9500 */
[----:B----4-:R-:W-:-:S03]  /*0b60*/  HADD2.F32 R22, -RZ, R19.H0_H0 ;  /* 0x20000013ff167230 */ /* 0x010fc60000004100 */
[----:B------:R-:W4:Y:S02]  /*0b70*/  LDG.E.U16.CONSTANT R19, desc[UR8][R4.64+0x6] ;  /* 0x0000060804137981 */ /* 0x000f24000c1e9500 */
[----:B------:R-:W-:Y:S02]  /*0b80*/  FFMA R25, R25, R22, R14 ;  /* 0x0000001619197223 */ /* 0x000fe4000000000e */
[----:B------:R-:W4:Y:S04]  /*0b90*/  LDG.E.U16.CONSTANT R22, desc[UR8][R4.64+0xa] ;  /* 0x00000a0804167981 */ /* 0x000f28000c1e9500 */
[----:B------:R0:W4:Y:S01]  /*0ba0*/  LDG.E.U16.CONSTANT R14, desc[UR8][R4.64+0xc] ;  /* 0x00000c08040e7981 */ /* 0x000122000c1e9500 */
[----:B---3--:R-:W-:Y:S02]  /*0bb0*/  HADD2.F32 R21, -RZ, R21.H0_H0 ;  /* 0x20000015ff157230 */ /* 0x008fe40000004100 */
[----:B-----5:R-:W-:-:S02]  /*0bc0*/  HADD2.F32 R20, -RZ, R20.H0_H0 ;  /* 0x20000014ff147230 */ /* 0x020fc40000004100 */
[----:B------:R-:W-:Y:S02]  /*0bd0*/  HADD2.F32 R17, -RZ, R17.H0_H0 ;  /* 0x20000011ff117230 */ /* 0x000fe40000004100 */
[----:B------:R-:W-:Y:S02]  /*0be0*/  HADD2.F32 R18, -RZ, R18.H0_H0 ;  /* 0x20000012ff127230 */ /* 0x000fe40000004100 */
[----:B------:R-:W-:Y:S01]  /*0bf0*/  FFMA R20, R21, R20, R25 ;  /* 0x0000001415147223 */ /* 0x000fe20000000019 */
[----:B------:R-:W-:-:S03]  /*0c00*/  HADD2.F32 R23, -RZ, R23.H0_H0 ;  /* 0x20000017ff177230 */ /* 0x000fc60000004100 */
[----:B------:R-:W-:Y:S01]  /*0c10*/  FFMA R17, R17, R18, R20 ;  /* 0x0000001211117223 */ /* 0x000fe20000000014 */
[----:B0-----:R-:W-:Y:S02]  /*0c20*/  HADD2.F32 R5, -RZ, R24.H0_H0 ;  /* 0x20000018ff057230 */ /* 0x001fe40000004100 */
[----:B------:R-:W-:Y:S02]  /*0c30*/  HADD2.F32 R28, -RZ, R28.H0_H0 ;  /* 0x2000001cff1c7230 */ /* 0x000fe40000004100 */
[----:B------:R-:W-:Y:S02]  /*0c40*/  HADD2.F32 R27, -RZ, R27.H0_H0 ;  /* 0x2000001bff1b7230 */ /* 0x000fe40000004100 */
[----:B------:R-:W-:Y:S02]  /*0c50*/  HADD2.F32 R3, -RZ, R26.H0_H0 ;  /* 0x2000001aff037230 */ /* 0x000fe40000004100 */
[----:B------:R-:W-:Y:S01]  /*0c60*/  HADD2.F32 R29, -RZ, R29.H0_H0 ;  /* 0x2000001dff1d7230 */ /* 0x000fe20000004100 */
[----:B------:R-:W-:Y:S01]  /*0c70*/  IADD3 R12, PT, PT, R12, 0x8, RZ ;  /* 0x000000080c0c7810 */ /* 0x000fe20007ffe0ff */
[----:B--2---:R-:W-:-:S02]  /*0c80*/  HADD2.F32 R16, -RZ, R16.H0_H0 ;  /* 0x20000010ff107230 */ /* 0x004fc40000004100 */
[----:B----4-:R-:W-:-:S05]  /*0c90*/  HADD2.F32 R19, -RZ, R19.H0_H0 ;  /* 0x20000013ff137230 */ /* 0x010fca0000004100 */
[----:B------:R-:W-:Y:S01]  /*0ca0*/  FFMA R16, R19, R16, R17 ;  /* 0x0000001013107223 */ /* 0x000fe20000000011 */
[----:B------:R-:W-:-:S03]  /*0cb0*/  HADD2.F32 R22, -RZ, R22.H0_H0 ;  /* 0x20000016ff167230 */ /* 0x000fc60000004100 */
[----:B------:R-:W-:Y:S01]  /*0cc0*/  FFMA R5, R5, R23, R16 ;  /* 0x0000001705057223 */ /* 0x000fe20000000010 */
[----:B------:R-:W-:-:S03]  /*0cd0*/  HADD2.F32 R14, -RZ, R14.H0_H0 ;  /* 0x2000000eff0e7230 */ /* 0x000fc60000004100 */
[----:B------:R-:W-:-:S04]  /*0ce0*/  FFMA R5, R22, R28, R5 ;  /* 0x0000001c16057223 */ /* 0x000fc80000000005 */
[----:B------:R-:W-:-:S04]  /*0cf0*/  FFMA R14, R14, R27, R5 ;  /* 0x0000001b0e0e7223 */ /* 0x000fc80000000005 */
[----:B------:R-:W-:-:S07]  /*0d00*/  FFMA R14, R3, R29, R14 ;  /* 0x0000001d030e7223 */ /* 0x000fce000000000e */
.L_x_14:
        /* <DEDUP_REMOVED lines=19> */
[----:B------:R-:W-:Y:S01]  /*0e40*/  IADD3 R12, PT, PT, R12, 0x4, RZ ;  /* 0x000000040c0c7810 */ /* 0x000fe20007ffe0ff */
[----:B--2---:R-:W-:-:S02]  /*0e50*/  HADD2.F32 R13, -RZ, R13.H0_H0 ;  /* 0x2000000dff0d7230 */ /* 0x004fc40000004100 */
[----:B---3--:R-:W-:Y:S02]  /*0e60*/  HADD2.F32 R16, -RZ, R16.H0_H0 ;  /* 0x20000010ff107230 */ /* 0x008fe40000004100 */
[----:B----4-:R-:W-:Y:S02]  /*0e70*/  HADD2.F32 R15, -RZ, R15.H0_H0 ;  /* 0x2000000fff0f7230 */ /* 0x010fe40000004100 */
[----:B-----5:R-:W-:-:S03]  /*0e80*/  HADD2.F32 R17, -RZ, R17.H0_H0 ;  /* 0x20000011ff117230 */ /* 0x020fc60000004100 */
[----:B------:R-:W-:Y:S01]  /*0e90*/  FFMA R13, R13, R15, R14 ;  /* 0x0000000f0d0d7223 */ /* 0x000fe2000000000e */
[----:B------:R-:W-:-:S03]  /*0ea0*/  HADD2.F32 R18, -RZ, R18.H0_H0 ;  /* 0x20000012ff127230 */ /* 0x000fc60000004100 */
[----:B------:R-:W-:Y:S01]  /*0eb0*/  FFMA R13, R16, R17, R13 ;  /* 0x00000011100d7223 */ /* 0x000fe2000000000d */
[----:B------:R-:W-:Y:S02]  /*0ec0*/  HADD2.F32 R19, -RZ, R19.H0_H0 ;  /* 0x20000013ff137230 */ /* 0x000fe40000004100 */
[----:B------:R-:W-:-:S03]  /*0ed0*/  HADD2.F32 R20, -RZ, R20.H0_H0 ;  /* 0x20000014ff147230 */ /* 0x000fc60000004100 */
[----:B------:R-:W-:Y:S01]  /*0ee0*/  FFMA R13, R18, R19, R13 ;  /* 0x00000013120d7223 */ /* 0x000fe2000000000d */
[----:B------:R-:W-:-:S05]  /*0ef0*/  HADD2.F32 R21, -RZ, R21.H0_H0 ;  /* 0x20000015ff157230 */ /* 0x000fca0000004100 */
[----:B------:R-:W-:-:S07]  /*0f00*/  FFMA R14, R20, R21, R13 ;  /* 0x00000015140e7223 */ /* 0x000fce000000000d */
.L_x_15:
[----:B------:R-:W-:Y:S05]  /*0f10*/  BRA.U !UP1, `(.L_x_11) ;  /* 0x00000001094c7547 */ /* 0x000fea000b800000 */
[----:B------:R-:W0:Y:S01]  /*0f20*/  LDC.64 R4, c[0x0][0x380] ;  /* 0x0000e000ff047b82 */ /* 0x000e220000000a00 */
[-CC-:B------:R-:W-:Y:S01]  /*0f30*/  IMAD R11, R11, R0.reuse, R9.reuse ;  /* 0x000000000b0b7224 */ /* 0x180fe200078e0209 */
[----:B------:R-:W-:Y:S01]  /*0f40*/  UIADD3 UR4, UPT, UPT, -UR4, URZ, URZ ;  /* 0x000000ff04047290 */ /* 0x000fe2000fffe1ff */
[----:B------:R-:W-:Y:S02]  /*0f50*/  IMAD R15, R10, R0, R9 ;  /* 0x000000000a0f7224 */ /* 0x000fe400078e0209 */
[--C-:B------:R-:W-:Y:S02]  /*0f60*/  IMAD R9, R11, UR11, R12.reuse ;  /* 0x0000000b0b097c24 */ /* 0x100fe4000f8e020c */
[----:B------:R-:W-:Y:S01]  /*0f70*/  IMAD R15, R15, UR11, R12 ;  /* 0x0000000b0f0f7c24 */ /* 0x000fe2000f8e020c */
[----:B------:R-:W1:Y:S06]  /*0f80*/  LDC.64 R2, c[0x0][0x388] ;  /* 0x0000e200ff027b82 */ /* 0x000e6c0000000a00 */
.L_x_16:
[----:B-1----:R-:W-:-:S04]  /*0f90*/  IMAD.WIDE R10, R9, 0x2, R2 ;  /* 0x00000002090a7825 */ /* 0x002fc800078e0202 */
[----:B0-----:R-:W-:Y:S02]  /*0fa0*/  IMAD.WIDE R12, R15, 0x2, R4 ;  /* 0x000000020f0c7825 */ /* 0x001fe400078e0204 */
[----:B------:R-:W2:Y:S04]  /*0fb0*/  LDG.E.U16.CONSTANT R10, desc[UR8][R10.64] ;  /* 0x000000080a0a7981 */ /* 0x000ea8000c1e9500 */
[----:B------:R-:W3:Y:S01]  /*0fc0*/  LDG.E.U16.CONSTANT R12, desc[UR8][R12.64] ;  /* 0x000000080c0c7981 */ /* 0x000ee2000c1e9500 */
[----:B------:R-:W-:Y:S01]  /*0fd0*/  UIADD3 UR4, UPT, UPT, UR4, 0x1, URZ ;  /* 0x0000000104047890 */ /* 0x000fe2000fffe0ff */
[----:B------:R-:W-:Y:S02]  /*0fe0*/  IADD3 R9, PT, PT, R9, 0x1, RZ ;  /* 0x0000000109097810 */ /* 0x000fe40007ffe0ff */
[----:B------:R-:W-:Y:S01]  /*0ff0*/  IADD3 R15, PT, PT, R15, 0x1, RZ ;  /* 0x000000010f0f7810 */ /* 0x000fe20007ffe0ff */
[----:B------:R-:W-:Y:S01]  /*1000*/  UISETP.NE.AND UP0, UPT, UR4, URZ, UPT ;  /* 0x000000ff0400728c */ /* 0x000fe2000bf05270 */
[----:B--2---:R-:W-:-:S02]  /*1010*/  HADD2.F32 R0, -RZ, R10.H0_H0 ;  /* 0x2000000aff007230 */ /* 0x004fc40000004100 */
[----:B---3--:R-:W-:-:S05]  /*1020*/  HADD2.F32 R17, -RZ, R12.H0_H0 ;  /* 0x2000000cff117230 */ /* 0x008fca0000004100 */
[----:B------:R-:W-:Y:S01]  /*1030*/  FFMA R14, R17, R0, R14 ;  /* 0x00000000110e7223 */ /* 0x000fe2000000000e */
[----:B------:R-:W-:Y:S06]  /*1040*/  BRA.U UP0, `(.L_x_16) ;  /* 0xfffffffd00d07547 */ /* 0x000fec000b83ffff */
.L_x_11:
[----:B------:R-:W0:Y:S01]  /*1050*/  LDC.64 R2, c[0x0][0x390] ;  /* 0x0000e400ff027b82 */ /* 0x000e220000000a00 */
[----:B------:R-:W1:Y:S01]  /*1060*/  LDCU UR4, c[0x0][0x3ac] ;  /* 0x00007580ff0477ac */ /* 0x000e620008000800 */
[----:B------:R-:W-:-:S04]  /*1070*/  IMAD R7, R7, UR10, R8 ;  /* 0x0000000a07077c24 */ /* 0x000fc8000f8e0208 */
[----:B------:R-:W-:Y:S02]  /*1080*/  IMAD R7, R7, UR7, R6 ;  /* 0x0000000707077c24 */ /* 0x000fe4000f8e0206 */
[----:B-1----:R-:W-:-:S05]  /*1090*/  FMUL R14, R14, UR4 ;  /* 0x000000040e0e7c20 */ /* 0x002fca0008400000 */
[----:B------:R-:W-:Y:S01]  /*10a0*/  F2FP.F16.F32.PACK_AB R14, RZ, R14 ;  /* 0x0000000eff0e723e */ /* 0x000fe200000000ff */
[----:B0-----:R-:W-:-:S05]  /*10b0*/  IMAD.WIDE R2, R7, 0x2, R2 ;  /* 0x0000000207027825 */ /* 0x001fca00078e0202 */
[----:B------:R-:W-:Y:S01]  /*10c0*/  STG.E.U16 desc[UR8][R2.64], R14 ;  /* 0x0000000e02007986 */ /* 0x000fe2000c101508 */
[----:B------:R-:W-:Y:S05]  /*10d0*/  EXIT ;  /* 0x000000000000794d */ /* 0x000fea0003800000 */
.L_x_17:
        /* <DEDUP_REMOVED lines=10> */
.L_x_45:


//--------------------- .text._ZN7adaattn7kernels8adaptive21low_rank_score_kernelIfEEvPKT_S5_PS3_iiiiif --------------------------
	.section	.text._ZN7adaattn7kernels8adaptive21low_rank_score_kernelIfEEvPKT_S5_PS3_iiiiif,"ax",@progbits
	.align	128
        .global         _ZN7adaattn7kernels8adaptive21low_rank_score_kernelIfEEvPKT_S5_PS3_iiiiif
        .type           _ZN7adaattn7kernels8adaptive21low_rank_score_kernelIfEEvPKT_S5_PS3_iiiiif,@function
        .size           _ZN7adaattn7kernels8adaptive21low_rank_score_kernelIfEEvPKT_S5_PS3_iiiiif,(.L_x_46 - _ZN7adaattn7kernels8adaptive21low_rank_score_kernelIfEEvPKT_S5_PS3_iiiiif)
        .other          _ZN7adaattn7kernels8adaptive21low_rank_score_kernelIfEEvPKT_S5_PS3_iiiiif,@"STO_CUDA_ENTRY STV_DEFAULT"
_ZN7adaattn7kernels8adaptive21low_rank_score_kernelIfEEvPKT_S5_PS3_iiiiif:
.text._ZN7adaattn7kernels8adaptive21low_rank_score_kernelIfEEvPKT_S5_PS3_iiiiif:
        /* <DEDUP_REMOVED lines=68> */
.L_x_20:
[----:B------:R-:W0:Y:S08]  /*0440*/  LDC.64 R2, c[0x0][0x388] ;  /* 0x0000e200ff027b82 */ /* 0x000e300000000a00 */
[----:B------:R-:W1:Y:S01]  /*0450*/  LDC.64 R4, c[0x0][0x380] ;  /* 0x0000e000ff047b82 */ /* 0x000e620000000a00 */
[----:B0-----:R-:W-:-:S05]  /*0460*/  IMAD.WIDE R2, R15, 0x4, R2 ;  /* 0x000000040f027825 */ /* 0x001fca00078e0202 */
[----:B------:R-:W2:Y:S01]  /*0470*/  LDG.E.CONSTANT R19, desc[UR8][R2.64] ;  /* 0x0000000802137981 */ /* 0x000ea2000c1e9900 */
[----:B-1----:R-:W-:-:S03]  /*0480*/  IMAD.WIDE R4, R9, 0x4, R4 ;  /* 0x0000000409047825 */ /* 0x002fc600078e0204 */
[----:B------:R-:W3:Y:S04]  /*0490*/  LDG.E.CONSTANT R25, desc[UR8][R2.64+0x4] ;  /* 0x0000040802197981 */ /* 0x000ee8000c1e9900 */
[----:B------:R-:W2:Y:S04]  /*04a0*/  LDG.E.CONSTANT R20, desc[UR8][R4.64] ;  /* 0x0000000804147981 */ /* 0x000ea8000c1e9900 */
[----:B------:R-:W3:Y:S04]  /*04b0*/  LDG.E.CONSTANT R24, desc[UR8][R4.64+0x4] ;  /* 0x0000040804187981 */ /* 0x000ee8000c1e9900 */
[----:B------:R-:W4:Y:S04]  /*04c0*/  LDG.E.CONSTANT R21, desc[UR8][R2.64+0x8] ;  /* 0x0000080802157981 */ /* 0x000f28000c1e9900 */
[----:B------:R-:W4:Y:S04]  /*04d0*/  LDG.E.CONSTANT R22, desc[UR8][R4.64+0x8] ;  /* 0x0000080804167981 */ /* 0x000f28000c1e9900 */
[----:B------:R-:W5:Y:S04]  /*04e0*/  LDG.E.CONSTANT R23, desc[UR8][R2.64+0xc] ;  /* 0x00000c0802177981 */ /* 0x000f68000c1e9900 */
[----:B------:R-:W5:Y:S04]  /*04f0*/  LDG.E.CONSTANT R18, desc[UR8][R4.64+0xc] ;  /* 0x00000c0804127981 */ /* 0x000f68000c1e9900 */
[----:B------:R-:W5:Y:S04]  /*0500*/  LDG.E.CONSTANT R26, desc[UR8][R4.64+0x10] ;  /* 0x00001008041a7981 */ /* 0x000f68000c1e9900 */
[----:B------:R-:W5:Y:S04]  /*0510*/  LDG.E.CONSTANT R28, desc[UR8][R2.64+0x38] ;  /* 0x00003808021c7981 */ /* 0x000f68000c1e9900 */
[----:B------:R-:W5:Y:S01]  /*0520*/  LDG.E.CONSTANT R27, desc[UR8][R2.64+0x3c] ;  /* 0x00003c08021b7981 */ /* 0x000f62000c1e9900 */
[----:B--2---:R-:W-:-:S03]  /*0530*/  FFMA R19, R20, R19, R17 ;  /* 0x0000001314137223 */ /* 0x004fc60000000011 */
[----:B------:R-:W2:Y:S01]  /*0540*/  LDG.E.CONSTANT R17, desc[UR8][R2.64+0x10] ;  /* 0x0000100802117981 */ /* 0x000ea2000c1e9900 */
[----:B---3--:R-:W-:-:S03]  /*0550*/  FFMA R25, R24, R25, R19 ;  /* 0x0000001918197223 */ /* 0x008fc60000000013 */
[----:B------:R-:W3:Y:S04]  /*0560*/  LDG.E.CONSTANT R19, desc[UR8][R2.64+0x14] ;  /* 0x0000140802137981 */ /* 0x000ee8000c1e9900 */
[----:B------:R-:W3:Y:S01]  /*0570*/  LDG.E.CONSTANT R20, desc[UR8][R4.64+0x14] ;  /* 0x0000140804147981 */ /* 0x000ee2000c1e9900 */
[----:B----4-:R-:W-:-:S03]  /*0580*/  FFMA R25, R22, R21, R25 ;  /* 0x0000001516197223 */ /* 0x010fc60000000019 */
[----:B------:R-:W4:Y:S04]  /*0590*/  LDG.E.CONSTANT R21, desc[UR8][R2.64+0x18] ;  /* 0x0000180802157981 */ /* 0x000f28000c1e9900 */
[----:B------:R-:W4:Y:S01]  /*05a0*/  LDG.E.CONSTANT R22, desc[UR8][R4.64+0x18] ;  /* 0x0000180804167981 */ /* 0x000f22000c1e9900 */
[----:B-----5:R-:W-:-:S03]  /*05b0*/  FFMA R25, R18, R23, R25 ;  /* 0x0000001712197223 */ /* 0x020fc60000000019 */
        /* <DEDUP_REMOVED lines=16> */
[----:B------:R-:W2:Y:S04]  /*06c0*/  LDG.E.CONSTANT R18, desc[UR8][R2.64+0x30] ;  /* 0x0000300802127981 */ /* 0x000ea8000c1e9900 */
[----:B------:R-:W2:Y:S01]  /*06d0*/  LDG.E.CONSTANT R17, desc[UR8][R4.64+0x30] ;  /* 0x0000300804117981 */ /* 0x000ea2000c1e9900 */
[----:B---3--:R-:W-:-:S03]  /*06e0*/  FFMA R29, R19, R20, R26 ;  /* 0x00000014131d7223 */ /* 0x008fc6000000001a */
[----:B------:R-:W3:Y:S04]  /*06f0*/  LDG.E.CONSTANT R20, desc[UR8][R4.64+0x34] ;  /* 0x0000340804147981 */ /* 0x000ee8000c1e9900 */
[----:B------:R-:W3:Y:S04]  /*0700*/  LDG.E.CONSTANT R19, desc[UR8][R4.64+0x38] ;  /* 0x0000380804137981 */ /* 0x000ee8000c1e9900 */
[----:B------:R-:W3:Y:S01]  /*0710*/  LDG.E.CONSTANT R26, desc[UR8][R4.64+0x3c] ;  /* 0x00003c08041a7981 */ /* 0x000ee2000c1e9900 */
[----:B----4-:R-:W-:Y:S01]  /*0720*/  FFMA R22, R22, R21, R29 ;  /* 0x0000001516167223 */ /* 0x010fe2000000001d */
[----:B------:R-:W-:-:S03]  /*0730*/  UIADD3 UR6, UPT, UPT, UR6, 0x10, URZ ;  /* 0x0000001006067890 */ /* 0x000fc6000fffe0ff */
[----:B-----5:R-:W-:Y:S01]  /*0740*/  FFMA R22, R23, R24, R22 ;  /* 0x0000001817167223 */ /* 0x020fe20000000016 */
[----:B------:R-:W-:Y:S01]  /*0750*/  UISETP.NE.AND UP1, UPT, UR6, URZ, UPT ;  /* 0x000000ff0600728c */ /* 0x000fe2000bf25270 */
[----:B------:R-:W-:Y:S02]  /*0760*/  IADD3 R15, PT, PT, R15, 0x10, RZ ;  /* 0x000000100f0f7810 */ /* 0x000fe40007ffe0ff */
[----:B------:R-:W-:Y:S01]  /*0770*/  IADD3 R9, PT, PT, R9, 0x10, RZ ;  /* 0x0000001009097810 */ /* 0x000fe20007ffe0ff */
[----:B--2---:R-:W-:-:S04]  /*0780*/  FFMA R17, R17, R18, R22 ;  /* 0x0000001211117223 */ /* 0x004fc80000000016 */
[----:B---3--:R-:W-:-:S04]  /*0790*/  FFMA R20, R20, R25, R17 ;  /* 0x0000001914147223 */ /* 0x008fc80000000011 */
[----:B------:R-:W-:-:S04]  /*07a0*/  FFMA R19, R19, R28, R20 ;  /* 0x0000001c13137223 */ /* 0x000fc80000000014 */
[----:B------:R-:W-:Y:S01]  /*07b0*/  FFMA R17, R26, R27, R19 ;  /* 0x0000001b1a117223 */ /* 0x000fe20000000013 */
[----:B------:R-:W-:Y:S06]  /*07c0*/  BRA.U UP1, `(.L_x_20) ;  /* 0xfffffffd011c7547 */ /* 0x000fec000b83ffff */
.L_x_19:
        /* <DEDUP_REMOVED lines=21> */
[----:B------:R-:W5:Y:S04]  /*0920*/  LDG.E.CONSTANT R26, desc[UR8][R4.64+0x18] ;  /* 0x00001808041a7981 */ /* 0x000f68000c1e9900 */
[----:B------:R-:W5:Y:S04]  /*0930*/  LDG.E.CONSTANT R25, desc[UR8][R2.64+0x1c] ;  /* 0x00001c0802197981 */ /* 0x000f68000c1e9900 */
[----:B------:R-:W5:Y:S01]  /*0940*/  LDG.E.CONSTANT R27, desc[UR8][R4.64+0x1c] ;  /* 0x00001c08041b7981 */ /* 0x000f62000c1e9900 */
[----:B--2---:R-:W-:-:S03]  /*0950*/  FFMA R29, R24, R21, R17 ;  /* 0x00000015181d7223 */ /* 0x004fc60000000011 */
[----:B------:R-:W2:Y:S04]  /*0960*/  LDG.E.CONSTANT R24, desc[UR8][R4.64+0x10] ;  /* 0x0000100804187981 */ /* 0x000ea8000c1e9900 */
[----:B------:R-:W2:Y:S04]  /*0970*/  LDG.E.CONSTANT R21, desc[UR8][R2.64+0x14] ;  /* 0x0000140802157981 */ /* 0x000ea8000c1e9900 */
[----:B------:R-:W2:Y:S01]  /*0980*/  LDG.E.CONSTANT R17, desc[UR8][R2.64+0x18] ;  /* 0x0000180802117981 */ /* 0x000ea2000c1e9900 */
[----:B---3--:R-:W-:-:S04]  /*0990*/  FFMA R18, R9, R18, R29 ;  /* 0x0000001209127223 */ /* 0x008fc8000000001d */
[----:B----4-:R-:W-:-:S04]  /*09a0*/  FFMA R18, R15, R20, R18 ;  /* 0x000000140f127223 */ /* 0x010fc80000000012 */
[----:B-----5:R-:W-:Y:S01]  /*09b0*/  FFMA R18, R19, R22, R18 ;  /* 0x0000001613127223 */ /* 0x020fe20000000012 */
[----:B------:R-:W-:-:S03]  /*09c0*/  IADD3 R13, PT, PT, R13, 0x8, RZ ;  /* 0x000000080d0d7810 */ /* 0x000fc60007ffe0ff */
[----:B--2---:R-:W-:-:S04]  /*09d0*/  FFMA R18, R23, R24, R18 ;  /* 0x0000001817127223 */ /* 0x004fc80000000012 */
[----:B------:R-:W-:-:S04]  /*09e0*/  FFMA R18, R21, R28, R18 ;  /* 0x0000001c15127223 */ /* 0x000fc80000000012 */
[----:B------:R-:W-:-:S04]  /*09f0*/  FFMA R18, R17, R26, R18 ;  /* 0x0000001a11127223 */ /* 0x000fc80000000012 */
[----:B------:R-:W-:-:S07]  /*0a00*/  FFMA R17, R25, R27, R18 ;  /* 0x0000001b19117223 */ /* 0x000fce0000000012 */
.L_x_21:
        /* <DEDUP_REMOVED lines=18> */
[----:B------:R-:W5:Y:S01]  /*0b30*/  LDG.E.CONSTANT R21, desc[UR8][R2.64+0xc] ;  /* 0x00000c0802157981 */ /* 0x000f62000c1e9900 */
[----:B------:R-:W-:Y:S01]  /*0b40*/  IADD3 R13, PT, PT, R13, 0x4, RZ ;  /* 0x000000040d0d7810 */ /* 0x000fe20007ffe0ff */
[----:B--2---:R-:W-:-:S04]  /*0b50*/  FFMA R9, R14, R9, R17 ;  /* 0x000000090e097223 */ /* 0x004fc80000000011 */
[----:B---3--:R-:W-:-:S04]  /*0b60*/  FFMA R9, R16, R15, R9 ;  /* 0x0000000f10097223 */ /* 0x008fc80000000009 */
[----:B----4-:R-:W-:-:S04]  /*0b70*/  FFMA R9, R18, R19, R9 ;  /* 0x0000001312097223 */ /* 0x010fc80000000009 */
[----:B-----5:R-:W-:-:S07]  /*0b80*/  FFMA R17, R20, R21, R9 ;  /* 0x0000001514117223 */ /* 0x020fce0000000009 */
.L_x_22:
        /* <DEDUP_REMOVED lines=8> */
.L_x_23:
[----:B-1----:R-:W-:-:S04]  /*0c10*/  IMAD.WIDE R10, R9, 0x4, R2 ;  /* 0x00000004090a7825 */ /* 0x002fc800078e0202 */
[----:B0-----:R-:W-:Y:S02]  /*0c20*/  IMAD.WIDE R12, R15, 0x4, R4 ;  /* 0x000000040f0c7825 */ /* 0x001fe400078e0204 */
[----:B------:R-:W2:Y:S04]  /*0c30*/  LDG.E.CONSTANT R10, desc[UR8][R10.64] ;  /* 0x000000080a0a7981 */ /* 0x000ea8000c1e9900 */
[----:B------:R-:W2:Y:S01]  /*0c40*/  LDG.E.CONSTANT R12, desc[UR8][R12.64] ;  /* 0x000000080c0c7981 */ /* 0x000ea2000c1e9900 */
[----:B------:R-:W-:Y:S01]  /*0c50*/  UIADD3 UR4, UPT, UPT, UR4, 0x1, URZ ;  /* 0x0000000104047890 */ /* 0x000fe2000fffe0ff */
[----:B------:R-:W-:Y:S02]  /*0c60*/  IADD3 R9, PT, PT, R9, 0x1, RZ ;  /* 0x0000000109097810 */ /* 0x000fe40007ffe0ff */
[----:B------:R-:W-:Y:S01]  /*0c70*/  IADD3 R15, PT, PT, R15, 0x1, RZ ;  /* 0x000000010f0f7810 */ /* 0x000fe20007ffe0ff */
[----:B------:R-:W-:Y:S01]  /*0c80*/  UISETP.NE.AND UP0, UPT, UR4, URZ, UPT ;  /* 0x000000ff0400728c */ /* 0x000fe2000bf05270 */
[----:B--2---:R-:W-:-:S08]  /*0c90*/  FFMA R17, R12, R10, R17 ;  /* 0x0000000a0c117223 */ /* 0x004fd00000000011 */
[----:B------:R-:W-:Y:S05]  /*0ca0*/  BRA.U UP0, `(.L_x_23) ;  /* 0xfffffffd00d87547 */ /* 0x000fea000b83ffff */
.L_x_18:
[----:B------:R-:W0:Y:S01]  /*0cb0*/  LDC.64 R2, c[0x0][0x390] ;  /* 0x0000e400ff027b82 */ /* 0x000e220000000a00 */
[----:B------:R-:W1:Y:S01]  /*0cc0*/  LDCU UR4, c[0x0][0x3ac] ;  /* 0x00007580ff0477ac */ /* 0x000e620008000800 */
[----:B------:R-:W-:-:S04]  /*0cd0*/  IMAD R7, R7, UR10, R8 ;  /* 0x0000000a07077c24 */ /* 0x000fc8000f8e0208 */
[----:B------:R-:W-:Y:S02]  /*0ce0*/  IMAD R7, R7, UR7, R6 ;  /* 0x0000000707077c24 */ /* 0x000fe4000f8e0206 */
[----:B-1----:R-:W-:Y:S02]  /*0cf0*/  FMUL R17, R17, UR4 ;  /* 0x0000000411117c20 */ /* 0x002fe40008400000 */
[----:B0-----:R-:W-:-:S05]  /*0d00*/  IMAD.WIDE R2, R7, 0x4, R2 ;  /* 0x0000000407027825 */ /* 0x001fca00078e0202 */
[----:B------:R-:W-:Y:S01]  /*0d10*/  STG.E desc[UR8][R2.64], R17 ;  /* 0x0000001102007986 */ /* 0x000fe2000c101908 */
[----:B------:R-:W-:Y:S05]  /*0d20*/  EXIT ;  /* 0x000000000000794d */ /* 0x000fea0003800000 */
.L_x_24:
        /* <DEDUP_REMOVED lines=13> */
.L_x_46:


//--------------------- .text._ZN7adaattn7kernels8adaptive26low_rank_projection_kernelI6__halfEEvPKT_S6_PS4_iiiii --------------------------
	.section	.text._ZN7adaattn7kernels8adaptive26low_rank_projection_kernelI6__halfEEvPKT_S6_PS4_iiiii,"ax",@progbits
	.align	128
        .global         _ZN7adaattn7kernels8adaptive26low_rank_projection_kernelI6__halfEEvPKT_S6_PS4_iiiii
        .type           _ZN7adaattn7kernels8adaptive26low_rank_projection_kernelI6__halfEEvPKT_S6_PS4_iiiii,@function
        .size           _ZN7adaattn7kernels8adaptive26low_rank_projection_kernelI6__halfEEvPKT_S6_PS4_iiiii,(.L_x_47 - _ZN7adaattn7kernels8adaptive26low_rank_projection_kernelI6__halfEEvPKT_S6_PS4_iiiii)
        .other          _ZN7adaattn7kernels8adaptive26low_rank_projection_kernelI6__halfEEvPKT_S6_PS4_iiiii,@"STO_CUDA_ENTRY STV_DEFAULT"
_ZN7adaattn7kernels8adaptive26low_rank_projection_kernelI6__halfEEvPKT_S6_PS4_iiiii:
.text._ZN7adaattn7kernels8adaptive26low_rank_projection_kernelI6__halfEEvPKT_S6_PS4_iiiii:
[----:B------:R-:W-:Y:S08]  /*0000*/  LDC R1, c[0x0][0x37c] ;  /* 0x0000df00ff017b82 */ /* 0x000ff00000000800 */
[----:B------:R-:W0:Y:S08]  /*0010*/  LDC R8, c[0x0][0x3a0] ;  /* 0x0000e800ff087b82 */ /* 0x000e300000000800 */
[----:B------:R-:W1:Y:S08]  /*0020*/  S2UR UR6, SR_CTAID.Y ;  /* 0x00000000000679c3 */ /* 0x000e700000002600 */
[----:B------:R-:W1:Y:S01]  /*0030*/  LDC R4, c[0x0][0x3a8] ;  /* 0x0000ea00ff047b82 */ /* 0x000e620000000800 */
[----:B0-----:R-:W0:Y:S07]  /*0040*/  I2F.U32.RP R0, R8 ;  /* 0x0000000800007306 */ /* 0x001e2e0000209000 */
[----:B------:R-:W2:Y:S01]  /*0050*/  S2UR UR4, SR_CTAID.Z ;  /* 0x00000000000479c3 */ /* 0x000ea20000002700 */
[----:B0-----:R-:W0:Y:S01]  /*0060*/  MUFU.RCP R0, R0 ;  /* 0x0000000000007308 */ /* 0x001e220000001000 */
[----:B-1----:R-:W-:-:S02]  /*0070*/  ISETP.LE.AND P0, PT, R4, UR6, PT ;  /* 0x0000000604007c0c */ /* 0x002fc4000bf03270 */
[----:B0-----:R-:W-:-:S05]  /*0080*/  IADD3 R2, PT, PT, R0, 0xffffffe, RZ ;  /* 0x0ffffffe00027810 */ /* 0x001fca0007ffe0ff */
[----:B------:R0:W1:Y:S02]  /*0090*/  F2I.FTZ.U32.TRUNC.NTZ R3, R2 ;  /* 0x0000000200037305 */ /* 0x000064000021f000 */
[----:B0-----:R-:W-:Y:S02]  /*00a0*/  HFMA2 R2, -RZ, RZ, 0, 0 ;  /* 0x00000000ff027431 */ /* 0x001fe400000001ff */
[----:B-1----:R-:W-:-:S04]  /*00b0*/  IMAD.MOV R5, RZ, RZ, -R3 ;  /* 0x000000ffff057224 */ /* 0x002fc800078e0a03 */
[----:B------:R-:W-:-:S04]  /*00c0*/  IMAD R5, R5, R8, RZ ;  /* 0x0000000805057224 */ /* 0x000fc800078e02ff */
[----:B------:R-:W-:-:S06]  /*00d0*/  IMAD.HI.U32 R3, R3, R5, R2 ;  /* 0x0000000503037227 */ /* 0x000fcc00078e0002 */
[----:B--2---:R-:W-:-:S04]  /*00e0*/  IMAD.HI.U32 R3, R3, UR4, RZ ;  /* 0x0000000403037c27 */ /* 0x004fc8000f8e00ff */
[----:B------:R-:W-:-:S04]  /*00f0*/  IMAD.MOV R9, RZ, RZ, -R3 ;  /* 0x000000ffff097224 */ /* 0x000fc800078e0a03 */
[----:B------:R-:W-:Y:S01]  /*0100*/  IMAD R9, R8, R9, UR4 ;  /* 0x0000000408097e24 */ /* 0x000fe2000f8e0209 */
[----:B------:R-:W-:Y:S06]  /*0110*/  @P0 EXIT ;  /* 0x000000000000094d */ /* 0x000fec0003800000 */
[CC--:B------:R-:W-:Y:S01]  /*0120*/  ISETP.GE.U32.AND P0, PT, R9.reuse, R8.reuse, PT ;  /* 0x000000080900720c */ /* 0x0c0fe20003f06070 */
[----:B------:R-:W0:Y:S01]  /*0130*/  S2R R0, SR_TID.X ;  /* 0x0000000000007919 */ /* 0x000e220000002100 */
[----:B------:R-:W1:Y:S01]  /*0140*/  S2UR UR5, SR_CgaCtaId ;  /* 0x00000000000579c3 */ /* 0x000e620000008800 */
[----:B------:R-:W-:Y:S01]  /*0150*/  ISETP.NE.U32.AND P2, PT, R8, RZ, PT ;  /* 0x000000ff0800720c */ /* 0x000fe20003f45070 */
[----:B------:R-:W-:Y:S01]  /*0160*/  UMOV UR4, 0x400 ;  /* 0x0000040000047882 */ /* 0x000fe20000000000 */
[----:B------:R-:W2:Y:S01]  /*0170*/  LDCU UR8, c[0x0][0x360] ;  /* 0x00006c00ff0877ac */ /* 0x000ea20008000800 */
[----:B------:R-:W3:Y:S04]  /*0180*/  LDCU.64 UR10, c[0x0][0x358] ;  /* 0x00006b00ff0a77ac */ /* 0x000ee80008000a00 */
[----:B------:R-:W4:Y:S03]  /*0190*/  S2UR UR7, SR_CTAID.X ;  /* 0x00000000000779c3 */ /* 0x000f260000002500 */
[-C--:B------:R-:W-:Y:S01]  /*01a0*/  @P0 IADD3 R9, PT, PT, R9, -R8.reuse, RZ ;  /* 0x8000000809090210 */ /* 0x080fe20007ffe0ff */
[----:B------:R-:W-:Y:S01]  /*01b0*/  @P0 VIADD R3, R3, 0x1 ;  /* 0x0000000103030836 */ /* 0x000fe20000000000 */
[----:B------:R-:W0:Y:S02]  /*01c0*/  LDCU UR9, c[0x0][0x374] ;  /* 0x00006e80ff0977ac */ /* 0x000e240008000800 */
[----:B------:R-:W-:Y:S01]  /*01d0*/  ISETP.GE.U32.AND P1, PT, R9, R8, PT ;  /* 0x000000080900720c */ /* 0x000fe20003f26070 */
[----:B-1----:R-:W-:-:S12]  /*01e0*/  ULEA UR4, UR5, UR4, 0x18 ;  /* 0x0000000405047291 */ /* 0x002fd8000f8ec0ff */
[-C--:B------:R-:W-:Y:S01]  /*01f0*/  @P1 IADD3 R9, PT, PT, R9, -R8.reuse, RZ ;  /* 0x8000000809091210 */ /* 0x080fe20007ffe0ff */
[----:B------:R-:W-:Y:S01]  /*0200*/  @P1 VIADD R3, R3, 0x1 ;  /* 0x0000000103031836 */ /* 0x000fe20000000000 */
[----:B------:R-:W-:Y:S02]  /*0210*/  LOP3.LUT R8, RZ, R8, RZ, 0x33, !PT ;  /* 0x00000008ff087212 */ /* 0x000fe400078e33ff */
[----:B0-----:R-:W-:Y:S01]  /*0220*/  LEA R10, R0, UR4, 0x2 ;  /* 0x00000004000a7c11 */ /* 0x001fe2000f8e10ff */
[----:B------:R-:W-:Y:S01]  /*0230*/  UMOV UR4, UR6 ;  /* 0x0000000600047c82 */ /* 0x000fe20008000000 */
[C---:B------:R-:W-:Y:S02]  /*0240*/  SEL R9, R8.reuse, R9, !P2 ;  /* 0x0000000908097207 */ /* 0x040fe40005000000 */
[----:B--234-:R-:W-:-:S07]  /*0250*/  SEL R8, R8, R3, !P2 ;  /* 0x0000000308087207 */ /* 0x01cfce0005000000 */
.L_x_32:
[----:B0-----:R-:W0:Y:S01]  /*0260*/  LDCU UR5, c[0x0][0x39c] ;  /* 0x00007380ff0577ac */ /* 0x001e220008000800 */
[----:B------:R-:W-:Y:S01]  /*0270*/  BSSY.RECONVERGENT B0, `(.L_x_25) ;  /* 0x0000018000007945 */ /* 0x000fe20003800200 */
[----:B------:R-:W-:Y:S02]  /*0280*/  MOV R11, RZ ;  /* 0x000000ff000b7202 */ /* 0x000fe40000000f00 */
[----:B0-----:R-:W-:-:S13]  /*0290*/  ISETP.GE.AND P0, PT, R0, UR5, PT ;  /* 0x0000000500007c0c */ /* 0x001fda000bf06270 */
[----:B------:R-:W-:Y:S05]  /*02a0*/  @P0 BRA `(.L_x_26) ;  /* 0x0000000000500947 */ /* 0x000fea0003800000 */
[----:B------:R-:W0:Y:S01]  /*02b0*/  LDC R20, c[0x0][0x3a8] ;  /* 0x0000ea00ff147b82 */ /* 0x000e220000000800 */
[----:B------:R-:W-:Y:S01]  /*02c0*/  IMAD.MOV.U32 R11, RZ, RZ, RZ ;  /* 0x000000ffff0b7224 */ /* 0x000fe200078e00ff */
[----:B------:R-:W-:-:S06]  /*02d0*/  MOV R17, R0 ;  /* 0x0000000000117202 */ /* 0x000fcc0000000f00 */
[----:B------:R-:W1:Y:S08]  /*02e0*/  LDC.64 R2, c[0x0][0x380] ;  /* 0x0000e000ff027b82 */ /* 0x000e700000000a00 */
[----:B------:R-:W2:Y:S08]  /*02f0*/  LDC.64 R4, c[0x0][0x388] ;  /* 0x0000e200ff047b82 */ /* 0x000eb00000000a00 */
[----:B------:R-:W3:Y:S02]  /*0300*/  LDC.64 R6, c[0x0][0x3a0] ;  /* 0x0000e800ff067b82 */ /* 0x000ee40000000a00 */
.L_x_27:
[----:B------:R-:W-:Y:S02]  /*0310*/  IMAD R12, R8, UR5, R17 ;  /* 0x00000005080c7c24 */ /* 0x000fe4000f8e0211 */
[----:B0-----:R-:W-:Y:S02]  /*0320*/  IMAD R13, R17, R20, UR4 ;  /* 0x00000004110d7e24 */ /* 0x001fe4000f8e0214 */
[----:B---3--:R-:W-:-:S04]  /*0330*/  IMAD R12, R12, R6, R9 ;  /* 0x000000060c0c7224 */ /* 0x008fc800078e0209 */
[----:B------:R-:W-:Y:S02]  /*0340*/  IMAD R15, R12, R7, UR7 ;  /* 0x000000070c0f7e24 */ /* 0x000fe4000f8e0207 */
[----:B--2---:R-:W-:-:S04]  /*0350*/  IMAD.WIDE R12, R13, 0x2, R4 ;  /* 0x000000020d0c7825 */ /* 0x004fc800078e0204 */
[----:B-1----:R-:W-:Y:S02]  /*0360*/  IMAD.WIDE R14, R15, 0x2, R2 ;  /* 0x000000020f0e7825 */ /* 0x002fe400078e0202 */
[----:B------:R-:W2:Y:S04]  /*0370*/  LDG.E.U16.CONSTANT R12, desc[UR10][R12.64] ;  /* 0x0000000a0c0c7981 */ /* 0x000ea8000c1e9500 */
[----:B------:R-:W3:Y:S01]  /*0380*/  LDG.E.U16.CONSTANT R14, desc[UR10][R14.64] ;  /* 0x0000000a0e0e7981 */ /* 0x000ee2000c1e9500 */
[----:B------:R-:W-:-:S04]  /*0390*/  IADD3 R17, PT, PT, R17, UR8, RZ ;  /* 0x0000000811117c10 */ /* 0x000fc8000fffe0ff */
[----:B------:R-:W-:Y:S01]  /*03a0*/  ISETP.GE.AND P0, PT, R17, UR5, PT ;  /* 0x0000000511007c0c */ /* 0x000fe2000bf06270 */
[----:B--2---:R-:W-:Y:S02]  /*03b0*/  HADD2.F32 R16, -RZ, R12.H0_H0 ;  /* 0x2000000cff107230 */ /* 0x004fe40000004100 */
[----:B---3--:R-:W-:-:S05]  /*03c0*/  HADD2.F32 R18, -RZ, R14.H0_H0 ;  /* 0x2000000eff127230 */ /* 0x008fca0000004100 */
[----:B------:R-:W-:-:S05]  /*03d0*/  FFMA R11, R16, R18, R11 ;  /* 0x00000012100b7223 */ /* 0x000fca000000000b */
[----:B------:R-:W-:Y:S05]  /*03e0*/  @!P0 BRA `(.L_x_27) ;  /* 0xfffffffc00c88947 */ /* 0x000fea000383ffff */
.L_x_26:
[----:B------:R-:W-:Y:S05]  /*03f0*/  BSYNC.RECONVERGENT B0 ;  /* 0x0000000000007941 */ /* 0x000fea0003800200 */
.L_x_25:
[----:B------:R0:W-:Y:S01]  /*0400*/  STS [R10], R11 ;  /* 0x0000000b0a007388 */ /* 0x0001e20000000800 */
[----:B------:R-:W-:Y:S01]  /*0410*/  UISETP.GE.U32.AND UP0, UPT, UR8, 0x2, UPT ;  /* 0x000000020800788c */ /* 0x000fe2000bf06070 */
[----:B------:R-:W-:Y:S01]  /*0420*/  BAR.SYNC.DEFER_BLOCKING 0x0 ;  /* 0x0000000000007b1d */ /* 0x000fe20000010000 */
[----:B------:R-:W-:-:S07]  /*0430*/  ISETP.NE.AND P1, PT, R0, RZ, PT ;  /* 0x000000ff0000720c */ /* 0x000fce0003f25270 */
[----:B0-----:R-:W-:Y:S06]  /*0440*/  BRA.U !UP0, `(.L_x_28) ;  /* 0x0000000108307547 */ /* 0x001fec000b800000 */
[----:B------:R-:W-:-:S07]  /*0450*/  IMAD.U32 R2, RZ, RZ, UR8 ;  /* 0x00000008ff027e24 */ /* 0x000fce000f8e00ff */
.L_x_29:
[----:B------:R-:W-:-:S04]  /*0460*/  SHF.R.U32.HI R7, RZ, 0x1, R2 ;  /* 0x00000001ff077819 */ /* 0x000fc80000011602 */
[----:B------:R-:W-:-:S13]  /*0470*/  ISETP.GE.U32.AND P0, PT, R0, R7, PT ;  /* 0x000000070000720c */ /* 0x000fda0003f06070 */
[----:B------:R-:W-:Y:S01]  /*0480*/  @!P0 LEA R3, R7, R10, 0x2 ;  /* 0x0000000a07038211 */ /* 0x000fe200078e10ff */
[----:B------:R-:W-:Y:S05]  /*0490*/  @!P0 LDS R4, [R10] ;  /* 0x000000000a048984 */ /* 0x000fea0000000800 */
[----:B------:R-:W0:Y:S02]  /*04a0*/  @!P0 LDS R3, [R3] ;  /* 0x0000000003038984 */ /* 0x000e240000000800 */
[----:B0-----:R-:W-:-:S05]  /*04b0*/  @!P0 FADD R5, R3, R4 ;  /* 0x0000000403058221 */ /* 0x001fca0000000000 */
[----:B------:R0:W-:Y:S01]  /*04c0*/  @!P0 STS [R10], R5 ;  /* 0x000000050a008388 */ /* 0x0001e20000000800 */
[----:B------:R-:W-:Y:S01]  /*04d0*/  BAR.SYNC.DEFER_BLOCKING 0x0 ;  /* 0x0000000000007b1d */ /* 0x000fe20000010000 */
[----:B------:R-:W-:Y:S02]  /*04e0*/  ISETP.GT.U32.AND P0, PT, R2, 0x3, PT ;  /* 0x000000030200780c */ /* 0x000fe40003f04070 */
[----:B------:R-:W-:-:S11]  /*04f0*/  MOV R2, R7 ;  /* 0x0000000700027202 */ /* 0x000fd60000000f00 */
[----:B0-----:R-:W-:Y:S05]  /*0500*/  @P0 BRA `(.L_x_29) ;  /* 0xfffffffc00d40947 */ /* 0x001fea000383ffff */
.L_x_28:
[----:B------:R-:W-:Y:S04]  /*0510*/  BSSY.RECONVERGENT B0, `(.L_x_30) ;  /* 0x000000f000007945 */ /* 0x000fe80003800200 */
[----:B------:R-:W-:Y:S05]  /*0520*/  @P1 BRA `(.L_x_31) ;  /* 0x0000000000341947 */ /* 0x000fea0003800000 */
[----:B------:R-:W0:Y:S01]  /*0530*/  S2UR UR6, SR_CgaCtaId ;  /* 0x00000000000679c3 */ /* 0x000e220000008800 */
[----:B------:R-:W-:-:S07]  /*0540*/  UMOV UR5, 0x400 ;  /* 0x0000040000057882 */ /* 0x000fce0000000000 */
[----:B------:R-:W1:Y:S08]  /*0550*/  LDC R5, c[0x0][0x3a8] ;  /* 0x0000ea00ff057b82 */ /* 0x000e700000000800 */
[----:B------:R-:W2:Y:S01]  /*0560*/  LDC.64 R6, c[0x0][0x3a0] ;  /* 0x0000e800ff067b82 */ /* 0x000ea20000000a00 */
[----:B0-----:R-:W-:-:S07]  /*0570*/  ULEA UR5, UR6, UR5, 0x18 ;  /* 0x0000000506057291 */ /* 0x001fce000f8ec0ff */
[----:B------:R-:W0:Y:S01]  /*0580*/  LDC.64 R2, c[0x0][0x390] ;  /* 0x0000e400ff027b82 */ /* 0x000e220000000a00 */
[----:B-1----:R-:W-:Y:S01]  /*0590*/  IMAD R5, R8, R5, UR4 ;  /* 0x0000000408057e24 */ /* 0x002fe2000f8e0205 */
[----:B------:R-:W1:Y:S03]  /*05a0*/  LDS R4, [UR5] ;  /* 0x00000005ff047984 */ /* 0x000e660008000800 */
[----:B--2---:R-:W-:-:S04]  /*05b0*/  IMAD R6, R5, R6, R9 ;  /* 0x0000000605067224 */ /* 0x004fc800078e0209 */
[----:B------:R-:W-:-:S04]  /*05c0*/  IMAD R5, R6, R7, UR7 ;  /* 0x0000000706057e24 */ /* 0x000fc8000f8e0207 */
[----:B0-----:R-:W-:Y:S01]  /*05d0*/  IMAD.WIDE R2, R5, 0x2, R2 ;  /* 0x0000000205027825 */ /* 0x001fe200078e0202 */
[----:B-1----:R-:W-:-:S05]  /*05e0*/  F2FP.F16.F32.PACK_AB R4, RZ, R4 ;  /* 0x00000004ff04723e */ /* 0x002fca00000000ff */
[----:B------:R0:W-:Y:S02]  /*05f0*/  STG.E.U16 desc[UR10][R2.64], R4 ;  /* 0x0000000402007986 */ /* 0x0001e4000c10150a */
.L_x_31:
[----:B------:R-:W-:Y:S05]  /*0600*/  BSYNC.RECONVERGENT B0 ;  /* 0x0000000000007941 */ /* 0x000fea0003800200 */
.L_x_30:
[----:B------:R-:W1:Y:S01]  /*0610*/  LDCU UR5, c[0x0][0x3a8] ;  /* 0x00007500ff0577ac */ /* 0x000e620008000800 */
[----:B------:R-:W-:-:S04]  /*0620*/  UIADD3 UR4, UPT, UPT, UR9, UR4, URZ ;  /* 0x0000000409047290 */ /* 0x000fc8000fffe0ff */
[----:B-1----:R-:W-:-:S09]  /*0630*/  UISETP.GE.AND UP0, UPT, UR4, UR5, UPT ;  /* 0x000000050400728c */ /* 0x002fd2000bf06270 */
[----:B------:R-:W-:Y:S05]  /*0640*/  BRA.U !UP0, `(.L_x_32) ;  /* 0xfffffffd08047547 */ /* 0x000fea000b83ffff */
[----:B------:R-:W-:Y:S05]  /*0650*/  EXIT ;  /* 0x000000000000794d */ /* 0x000fea0003800000 */
.L_x_33:
        /* <DEDUP_REMOVED lines=10> */
.L_x_47:


//--------------------- .text._ZN7adaattn7kernels8adaptive26low_rank_projection_kernelIfEEvPKT_S5_PS3_iiiii --------------------------
	.section	.text._ZN7adaattn7kernels8adaptive26low_rank_projection_kernelIfEEvPKT_S5_PS3_iiiii,"ax",@progbits
	.align	128
        .global         _ZN7adaattn7kernels8adaptive26low_rank_projection_kernelIfEEvPKT_S5_PS3_iiiii
        .type           _ZN7adaattn7kernels8adaptive26low_rank_projection_kernelIfEEvPKT_S5_PS3_iiiii,@function
        .size           _ZN7adaattn7kernels8adaptive26low_rank_projection_kernelIfEEvPKT_S5_PS3_iiiii,(.L_x_48 - _ZN7adaattn7kernels8adaptive26low_rank_projection_kernelIfEEvPKT_S5_PS3_iiiii)
        .other          _ZN7adaattn7kernels8adaptive26low_rank_projection_kernelIfEEvPKT_S5_PS3_iiiii,@"STO_CUDA_ENTRY STV_DEFAULT"
_ZN7adaattn7kernels8adaptive26low_rank_projection_kernelIfEEvPKT_S5_PS3_iiiii:
.text._ZN7adaattn7kernels8adaptive26low_rank_projection_kernelIfEEvPKT_S5_PS3_iiiii:
        /* <DEDUP_REMOVED lines=38> */
.L_x_41:
        /* <DEDUP_REMOVED lines=11> */
.L_x_36:
[----:B------:R-:W-:Y:S02]  /*0310*/  IMAD R12, R8, UR5, R17 ;  /* 0x00000005080c7c24 */ /* 0x000fe4000f8e0211 */
[----:B0-----:R-:W-:Y:S02]  /*0320*/  IMAD R13, R17, R16, UR4 ;  /* 0x00000004110d7e24 */ /* 0x001fe4000f8e0210 */
[----:B---3--:R-:W-:-:S04]  /*0330*/  IMAD R12, R12, R6, R9 ;  /* 0x000000060c0c7224 */ /* 0x008fc800078e0209 */
[----:B------:R-:W-:Y:S02]  /*0340*/  IMAD R15, R12, R7, UR7 ;  /* 0x000000070c0f7e24 */ /* 0x000fe4000f8e0207 */
[----:B--2---:R-:W-:-:S04]  /*0350*/  IMAD.WIDE R12, R13, 0x4, R4 ;  /* 0x000000040d0c7825 */ /* 0x004fc800078e0204 */
[----:B-1----:R-:W-:Y:S02]  /*0360*/  IMAD.WIDE R14, R15, 0x4, R2 ;  /* 0x000000040f0e7825 */ /* 0x002fe400078e0202 */
[----:B------:R-:W2:Y:S04]  /*0370*/  LDG.E.CONSTANT R12, desc[UR10][R12.64] ;  /* 0x0000000a0c0c7981 */ /* 0x000ea8000c1e9900 */
[----:B------:R-:W2:Y:S01]  /*0380*/  LDG.E.CONSTANT R14, desc[UR10][R14.64] ;  /* 0x0000000a0e0e7981 */ /* 0x000ea2000c1e9900 */
[----:B------:R-:W-:-:S04]  /*0390*/  IADD3 R17, PT, PT, R17, UR8, RZ ;  /* 0x0000000811117c10 */ /* 0x000fc8000fffe0ff */
[----:B------:R-:W-:Y:S01]  /*03a0*/  ISETP.GE.AND P0, PT, R17, UR5, PT ;  /* 0x0000000511007c0c */ /* 0x000fe2000bf06270 */
[----:B--2---:R-:W-:-:S12]  /*03b0*/  FFMA R11, R12, R14, R11 ;  /* 0x0000000e0c0b7223 */ /* 0x004fd8000000000b */
[----:B------:R-:W-:Y:S05]  /*03c0*/  @!P0 BRA `(.L_x_36) ;  /* 0xfffffffc00d08947 */ /* 0x000fea000383ffff */
.L_x_35:
[----:B------:R-:W-:Y:S05]  /*03d0*/  BSYNC.RECONVERGENT B0 ;  /* 0x0000000000007941 */ /* 0x000fea0003800200 */
.L_x_34:
[----:B------:R0:W-:Y:S01]  /*03e0*/  STS [R10], R11 ;  /* 0x0000000b0a007388 */ /* 0x0001e20000000800 */
[----:B------:R-:W-:Y:S01]  /*03f0*/  UISETP.GE.U32.AND UP0, UPT, UR8, 0x2, UPT ;  /* 0x000000020800788c */ /* 0x000fe2000bf06070 */
[----:B------:R-:W-:Y:S01]  /*0400*/  BAR.SYNC.DEFER_BLOCKING 0x0 ;  /* 0x0000000000007b1d */ /* 0x000fe20000010000 */
[----:B------:R-:W-:-:S07]  /*0410*/  ISETP.NE.AND P1, PT, R0, RZ, PT ;  /* 0x000000ff0000720c */ /* 0x000fce0003f25270 */
[----:B0-----:R-:W-:Y:S06]  /*0420*/  BRA.U !UP0, `(.L_x_37) ;  /* 0x0000000108307547 */ /* 0x001fec000b800000 */
[----:B------:R-:W-:-:S07]  /*0430*/  IMAD.U32 R2, RZ, RZ, UR8 ;  /* 0x00000008ff027e24 */ /* 0x000fce000f8e00ff */
.L_x_38:
        /* <DEDUP_REMOVED lines=11> */
.L_x_37:
        /* <DEDUP_REMOVED lines=12> */
[----:B0-----:R-:W-:-:S05]  /*05b0*/  IMAD.WIDE R2, R7, 0x4, R2 ;  /* 0x0000000407027825 */ /* 0x001fca00078e0202 */
[----:B-1----:R0:W-:Y:S02]  /*05c0*/  STG.E desc[UR10][R2.64], R5 ;  /* 0x0000000502007986 */ /* 0x0021e4000c10190a */
.L_x_40:
[----:B------:R-:W-:Y:S05]  /*05d0*/  BSYNC.RECONVERGENT B0 ;  /* 0x0000000000007941 */ /* 0x000fea0003800200 */
.L_x_39:
[----:B------:R-:W1:Y:S01]  /*05e0*/  LDCU UR5, c[0x0][0x3a8] ;  /* 0x00007500ff0577ac */ /* 0x000e620008000800 */
[----:B------:R-:W-:-:S04]  /*05f0*/  UIADD3 UR4, UPT, UPT, UR9, UR4, URZ ;  /* 0x0000000409047290 */ /* 0x000fc8000fffe0ff */
[----:B-1----:R-:W-:-:S09]  /*0600*/  UISETP.GE.AND UP0, UPT, UR4, UR5, UPT ;  /* 0x000000050400728c */ /* 0x002fd2000bf06270 */
[----:B------:R-:W-:Y:S05]  /*0610*/  BRA.U !UP0, `(.L_x_41) ;  /* 0xfffffffd08107547 */ /* 0x000fea000b83ffff */
[----:B------:R-:W-:Y:S05]  /*0620*/  EXIT ;  /* 0x000000000000794d */ /* 0x000fea0003800000 */
.L_x_42:
        /* <DEDUP_REMOVED lines=13> */
.L_x_48:


//--------------------- .nv.shared.reserved.0     --------------------------
	.section	.nv.shared.reserved.0,"aw",@nobits
	.weak		__nv_reservedSMEM_offset_0_alias
	.size		__nv_reservedSMEM_offset_0_alias, 0, 64
	.other		__nv_reservedSMEM_offset_0_alias,@"STO_CUDA_RESERVED_SHARED STV_DEFAULT"
__nv_reservedSMEM_offset_0_alias:
	.zero		0
	.zero		64


//--------------------- .nv.shared._ZN7adaattn7kernels8adaptive26low_rank_projection_kernelI6__halfEEvPKT_S6_PS4_iiiii --------------------------
	.section	.nv.shared._ZN7adaattn7kernels8adaptive26low_rank_projection_kernelI6__halfEEvPKT_S6_PS4_iiiii,"aw",@nobits
	.sectionflags	@""
	.align	4
.nv.shared._ZN7adaattn7kernels8adaptive26low_rank_projection_kernelI6__halfEEvPKT_S6_PS4_iiiii:
	.zero		1536


//--------------------- .nv.shared._ZN7adaattn7kernels8adaptive26low_rank_projection_kernelIfEEvPKT_S5_PS3_iiiii --------------------------
	.section	.nv.shared._ZN7adaattn7kernels8adaptive26low_rank_projection_kernelIfEEvPKT_S5_PS3_iiiii,"aw",@nobits
	.sectionflags	@""
	.align	4
.nv.shared._ZN7adaattn7kernels8adaptive26low_rank_projection_kernelIfEEvPKT_S5_PS3_iiiii:
	.zero		1536


//--------------------- .nv.constant0._ZN7adaattn7kernels8adaptive22low_rank_output_kernelI6__halfEEvPKT_S6_PS4_iiiii --------------------------
	.section	.nv.constant0._ZN7adaattn7kernels8adaptive22low_rank_output_kernelI6__halfEEvPKT_S6_PS4_iiiii,"a",@progbits
	.sectionflags	@""
	.align	4
.nv.constant0._ZN7adaattn7kernels8adaptive22low_rank_output_kernelI6__halfEEvPKT_S6_PS4_iiiii:
	.zero		940


//--------------------- .nv.constant0._ZN7adaattn7kernels8adaptive22low_rank_output_kernelIfEEvPKT_S5_PS3_iiiii --------------------------
	.section	.nv.constant0._ZN7adaattn7kernels8adaptive22low_rank_output_kernelIfEEvPKT_S5_PS3_iiiii,"a",@progbits
	.sectionflags	@""
	.align	4
.nv.constant0._ZN7adaattn7kernels8adaptive22low_rank_output_kernelIfEEvPKT_S5_PS3_iiiii:
	.zero		940


//--------------------- .nv.constant0._ZN7adaattn7kernels8adaptive21low_rank_score_kernelI6__halfEEvPKT_S6_PS4_iiiiif --------------------------
	.section	.nv.constant0._ZN7adaattn7kernels8adaptive21low_rank_score_kernelI6__halfEEvPKT_S6_PS4_iiiiif,"a",@progbits
	.sectionflags	@""
	.align	4
.nv.constant0._ZN7adaattn7kernels8adaptive21low_rank_score_kernelI6__halfEEvPKT_S6_PS4_iiiiif:
	.zero		944


//--------------------- .nv.constant0._ZN7adaattn7kernels8adaptive21low_rank_score_kernelIfEEvPKT_S5_PS3_iiiiif --------------------------
	.section	.nv.constant0._ZN7adaattn7kernels8adaptive21low_rank_score_kernelIfEEvPKT_S5_PS3_iiiiif,"a",@progbits
	.sectionflags	@""
	.align	4
.nv.constant0._ZN7adaattn7kernels8adaptive21low_rank_score_kernelIfEEvPKT_S5_PS3_iiiiif:
	.zero		944


//--------------------- .nv.constant0._ZN7adaattn7kernels8adaptive26low_rank_projection_kernelI6__halfEEvPKT_S6_PS4_iiiii --------------------------
	.section	.nv.constant0._ZN7adaattn7kernels8adaptive26low_rank_projection_kernelI6__halfEEvPKT_S6_PS4_iiiii,"a",@progbits
	.sectionflags	@""
	.align	4
.nv.constant0._ZN7adaattn7kernels8adaptive26low_rank_projection_kernelI6__halfEEvPKT_S6_PS4_iiiii:
	.zero		940


//--------------------- .nv.constant0._ZN7adaattn7kernels8adaptive26low_rank_projection_kernelIfEEvPKT_S5_PS3_iiiii --------------------------
	.section	.nv.constant0._ZN7adaattn7kernels8adaptive26low_rank_projection_kernelIfEEvPKT_S5_PS3_iiiii,"a",@progbits
	.sectionflags	@""
	.align	4
.nv.constant0._ZN7adaattn7kernels8adaptive26low_rank_projection_kernelIfEEvPKT_S5_PS3_iiiii:
	.zero		940


//--------------------- SYMBOLS --------------------------

	.type		.nv.reservedSmem.offset0,@object
	.size		.nv.reservedSmem.offset0,0x4
	.type		.nv.reservedSmem.cap,@object
	.size		.nv.reservedSmem.cap,0x4
